	.target	sm_100a

	.elftype	@"ET_EXEC"


//--------------------- .note.nv.tkinfo           --------------------------
	.section	.note.nv.tkinfo,"",@"SHT_NOTE"
	.sectionflags	@"SHF_NOTE_NV_TKINFO"
	.tkinfo
        /*0018*/ 	.word	0x00000002
        /*0030*/ 	.string	""
        /*0030*/ 	.string	"ptxas"
        /*0030*/ 	.string	"Cuda compilation tools, release 13.0, V13.0.88"
        /*0030*/ 	.string	"Build cuda_13.0.r13.0/compiler.36424714_0"
        /*0030*/ 	.string	"-arch sm_100a -m 64 "



//--------------------- .note.nv.cuinfo           --------------------------
	.section	.note.nv.cuinfo,"",@"SHT_NOTE"
	.sectionflags	@"SHF_NOTE_NV_CUINFO"
        /*0018*/ 	.short	0x0002
        /*001a*/ 	.short	0x0064
        /*001c*/ 	.short	0x0082
	.zero		2


//--------------------- .nv.info                  --------------------------
	.section	.nv.info,"",@"SHT_CUDA_INFO"
	.align	4


	//----- nvinfo : EIATTR_REGCOUNT
	.align		4
        /*0000*/ 	.byte	0x04, 0x2f
        /*0002*/ 	.short	(.L_19 - .L_18)
	.align		4
.L_18:
        /*0004*/ 	.word	index@(_ZN7cutlass13device_kernelINS_4gemm6kernel13GemmUniversalIN4cute5tupleIJiiiiEEENS1_10collective13CollectiveMmaINS1_35MainloopSm100TmaUmmaWarpSpecializedILi6ELi2ELi4ENS5_IJNS4_1CILi2EEESB_NSA_ILi1EEEEEEEENS5_IJNSA_ILi64EEESF_SF_EEENS_10tfloat32_tENS5_IJlSC_lEEESH_SI_NS4_8TiledMMAINS4_8MMA_AtomIJNS4_17SM100_MMA_TF32_SSISH_SH_fLi64ELi64ELNS4_4UMMA5MajorE0ELSN_0ELNSM_7ScaleInE0ELSO_0EEEEEENS4_6LayoutINS5_IJSC_SC_SC_EEENS5_IJNSA_ILi0EEEST_ST_EEEEENS5_IJNS4_10UnderscoreESW_SW_EEEEENS4_23SM90_TMA_LOAD_MULTICASTENS4_14ComposedLayoutINS4_7SwizzleILi3ELi4ELi3EEENS4_18smem_ptr_flag_bitsILi32EEENSR_INS5_IJNSA_ILi8EEENSA_ILi32EEEEEENS5_IJS16_SC_EEEEEEEvNS4_8identityESZ_S1A_vS1B_EENS_8epilogue10collective18CollectiveEpilogueINS1D_23Sm100TmaWarpSpecializedILi3ELi2ELi16ELb1ELb0EEEJSG_NS5_IJNSR_ISF_SC_EENSR_IS16_SC_EEEEESH_SI_SH_SI_NS1D_6fusion15FusionCallbacksIS1H_NS1L_17LinearCombinationISH_fSH_fLNS_15FloatRoundStyleE2EEESG_S1K_JEEENS4_5SM1004TMEM4LOAD26SM100_TMEM_LOAD_16dp128b8xENS4_13SM90_TMA_LOADES1A_NS4_17SM75_U32x4_LDSM_NENS4_14SM90_TMA_STOREES1A_NS4_17SM90_U32x4_STSM_NENS4_39AutoVectorizingCopyWithAssumedAlignmentILi128EEEEEEvvEEEEvNT_6ParamsE)
        /*0008*/ 	.word	0x00000050


	//----- nvinfo : EIATTR_FRAME_SIZE
	.align		4
.L_19:
        /*000c*/ 	.byte	0x04, 0x11
        /*000e*/ 	.short	(.L_21 - .L_20)
	.align		4
.L_20:
        /*0010*/ 	.word	index@($__internal_2_$__cuda_sm10x_tcgen05_guardrail_trap_unallocated_columns_being_dealloced)
        /*0014*/ 	.word	0x00000000


	//----- nvinfo : EIATTR_FRAME_SIZE
	.align		4
.L_21:
        /*0018*/ 	.byte	0x04, 0x11
        /*001a*/ 	.short	(.L_23 - .L_22)
	.align		4
.L_22:
        /*001c*/ 	.word	index@($__internal_1_$__cuda_sm10x_tcgen05_guardrail_trap_phase_invalid_during_alloc)
        /*0020*/ 	.word	0x00000000


	//----- nvinfo : EIATTR_FRAME_SIZE
	.align		4
.L_23:
        /*0024*/ 	.byte	0x04, 0x11
        /*0026*/ 	.short	(.L_25 - .L_24)
	.align		4
.L_24:
        /*0028*/ 	.word	index@($__internal_0_$__cuda_sm10x_tcgen05_guardrail_trap_col_being_dealloced_not_returned_by_alloc)
        /*002c*/ 	.word	0x00000000


	//----- nvinfo : EIATTR_FRAME_SIZE
	.align		4
.L_25:
        /*0030*/ 	.byte	0x04, 0x11
        /*0032*/ 	.short	(.L_27 - .L_26)
	.align		4
.L_26:
        /*0034*/ 	.word	index@(_ZN7cutlass13device_kernelINS_4gemm6kernel13GemmUniversalIN4cute5tupleIJiiiiEEENS1_10collective13CollectiveMmaINS1_35MainloopSm100TmaUmmaWarpSpecializedILi6ELi2ELi4ENS5_IJNS4_1CILi2EEESB_NSA_ILi1EEEEEEEENS5_IJNSA_ILi64EEESF_SF_EEENS_10tfloat32_tENS5_IJlSC_lEEESH_SI_NS4_8TiledMMAINS4_8MMA_AtomIJNS4_17SM100_MMA_TF32_SSISH_SH_fLi64ELi64ELNS4_4UMMA5MajorE0ELSN_0ELNSM_7ScaleInE0ELSO_0EEEEEENS4_6LayoutINS5_IJSC_SC_SC_EEENS5_IJNSA_ILi0EEEST_ST_EEEEENS5_IJNS4_10UnderscoreESW_SW_EEEEENS4_23SM90_TMA_LOAD_MULTICASTENS4_14ComposedLayoutINS4_7SwizzleILi3ELi4ELi3EEENS4_18smem_ptr_flag_bitsILi32EEENSR_INS5_IJNSA_ILi8EEENSA_ILi32EEEEEENS5_IJS16_SC_EEEEEEEvNS4_8identityESZ_S1A_vS1B_EENS_8epilogue10collective18CollectiveEpilogueINS1D_23Sm100TmaWarpSpecializedILi3ELi2ELi16ELb1ELb0EEEJSG_NS5_IJNSR_ISF_SC_EENSR_IS16_SC_EEEEESH_SI_SH_SI_NS1D_6fusion15FusionCallbacksIS1H_NS1L_17LinearCombinationISH_fSH_fLNS_15FloatRoundStyleE2EEESG_S1K_JEEENS4_5SM1004TMEM4LOAD26SM100_TMEM_LOAD_16dp128b8xENS4_13SM90_TMA_LOADES1A_NS4_17SM75_U32x4_LDSM_NENS4_14SM90_TMA_STOREES1A_NS4_17SM90_U32x4_STSM_NENS4_39AutoVectorizingCopyWithAssumedAlignmentILi128EEEEEEvvEEEEvNT_6ParamsE)
        /*0038*/ 	.word	0x00000000


	//----- nvinfo : EIATTR_MIN_STACK_SIZE
	.align		4
.L_27:
        /*003c*/ 	.byte	0x04, 0x12
        /*003e*/ 	.short	(.L_29 - .L_28)
	.align		4
.L_28:
        /*0040*/ 	.word	index@(_ZN7cutlass13device_kernelINS_4gemm6kernel13GemmUniversalIN4cute5tupleIJiiiiEEENS1_10collective13CollectiveMmaINS1_35MainloopSm100TmaUmmaWarpSpecializedILi6ELi2ELi4ENS5_IJNS4_1CILi2EEESB_NSA_ILi1EEEEEEEENS5_IJNSA_ILi64EEESF_SF_EEENS_10tfloat32_tENS5_IJlSC_lEEESH_SI_NS4_8TiledMMAINS4_8MMA_AtomIJNS4_17SM100_MMA_TF32_SSISH_SH_fLi64ELi64ELNS4_4UMMA5MajorE0ELSN_0ELNSM_7ScaleInE0ELSO_0EEEEEENS4_6LayoutINS5_IJSC_SC_SC_EEENS5_IJNSA_ILi0EEEST_ST_EEEEENS5_IJNS4_10UnderscoreESW_SW_EEEEENS4_23SM90_TMA_LOAD_MULTICASTENS4_14ComposedLayoutINS4_7SwizzleILi3ELi4ELi3EEENS4_18smem_ptr_flag_bitsILi32EEENSR_INS5_IJNSA_ILi8EEENSA_ILi32EEEEEENS5_IJS16_SC_EEEEEEEvNS4_8identityESZ_S1A_vS1B_EENS_8epilogue10collective18CollectiveEpilogueINS1D_23Sm100TmaWarpSpecializedILi3ELi2ELi16ELb1ELb0EEEJSG_NS5_IJNSR_ISF_SC_EENSR_IS16_SC_EEEEESH_SI_SH_SI_NS1D_6fusion15FusionCallbacksIS1H_NS1L_17LinearCombinationISH_fSH_fLNS_15FloatRoundStyleE2EEESG_S1K_JEEENS4_5SM1004TMEM4LOAD26SM100_TMEM_LOAD_16dp128b8xENS4_13SM90_TMA_LOADES1A_NS4_17SM75_U32x4_LDSM_NENS4_14SM90_TMA_STOREES1A_NS4_17SM90_U32x4_STSM_NENS4_39AutoVectorizingCopyWithAssumedAlignmentILi128EEEEEEvvEEEEvNT_6ParamsE)
        /*0044*/ 	.word	0x00000000
.L_29:


//--------------------- .nv.compat                --------------------------
	.section	.nv.compat,"",@"SHT_CUDA_COMPAT_INFO"
	.align	4
        /*0000*/ 	.byte	0x02, 0x09, 0x01, 0x00, 0x02, 0x02, 0x02, 0x00, 0x02, 0x05, 0x05, 0x00, 0x03, 0x07, 0x01, 0x01
        /*0010*/ 	.byte	0x02, 0x03, 0x01, 0x00, 0x02, 0x06, 0x01, 0x00, 0x04, 0x0b, 0x08, 0x00, 0x09, 0x00, 0x00, 0x00
        /*0020*/ 	.byte	0x00, 0x00, 0x00, 0x00


//--------------------- .nv.info._ZN7cutlass13device_kernelINS_4gemm6kernel13GemmUniversalIN4cute5tupleIJiiiiEEENS1_10collective13CollectiveMmaINS1_35MainloopSm100TmaUmmaWarpSpecializedILi6ELi2ELi4ENS5_IJNS4_1CILi2EEESB_NSA_ILi1EEEEEEEENS5_IJNSA_ILi64EEESF_SF_EEENS_10tfloat32_tENS5_IJlSC_lEEESH_SI_NS4_8TiledMMAINS4_8MMA_AtomIJNS4_17SM100_MMA_TF32_SSISH_SH_fLi64ELi64ELNS4_4UMMA5MajorE0ELSN_0ELNSM_7ScaleInE0ELSO_0EEEEEENS4_6LayoutINS5_IJSC_SC_SC_EEENS5_IJNSA_ILi0EEEST_ST_EEEEENS5_IJNS4_10UnderscoreESW_SW_EEEEENS4_23SM90_TMA_LOAD_MULTICASTENS4_14ComposedLayoutINS4_7SwizzleILi3ELi4ELi3EEENS4_18smem_ptr_flag_bitsILi32EEENSR_INS5_IJNSA_ILi8EEENSA_ILi32EEEEEENS5_IJS16_SC_EEEEEEEvNS4_8identityESZ_S1A_vS1B_EENS_8epilogue10collective18CollectiveEpilogueINS1D_23Sm100TmaWarpSpecializedILi3ELi2ELi16ELb1ELb0EEEJSG_NS5_IJNSR_ISF_SC_EENSR_IS16_SC_EEEEESH_SI_SH_SI_NS1D_6fusion15FusionCallbacksIS1H_NS1L_17LinearCombinationISH_fSH_fLNS_15FloatRoundStyleE2EEESG_S1K_JEEENS4_5SM1004TMEM4LOAD26SM100_TMEM_LOAD_16dp128b8xENS4_13SM90_TMA_LOADES1A_NS4_17SM75_U32x4_LDSM_NENS4_14SM90_TMA_STOREES1A_NS4_17SM90_U32x4_STSM_NENS4_39AutoVectorizingCopyWithAssumedAlignmentILi128EEEEEEvvEEEEvNT_6ParamsE --------------------------
	.section	.nv.info._ZN7cutlass13device_kernelINS_4gemm6kernel13GemmUniversalIN4cute5tupleIJiiiiEEENS1_10collective13CollectiveMmaINS1_35MainloopSm100TmaUmmaWarpSpecializedILi6ELi2ELi4ENS5_IJNS4_1CILi2EEESB_NSA_ILi1EEEEEEEENS5_IJNSA_ILi64EEESF_SF_EEENS_10tfloat32_tENS5_IJlSC_lEEESH_SI_NS4_8TiledMMAINS4_8MMA_AtomIJNS4_17SM100_MMA_TF32_SSISH_SH_fLi64ELi64ELNS4_4UMMA5MajorE0ELSN_0ELNSM_7ScaleInE0ELSO_0EEEEEENS4_6LayoutINS5_IJSC_SC_SC_EEENS5_IJNSA_ILi0EEEST_ST_EEEEENS5_IJNS4_10UnderscoreESW_SW_EEEEENS4_23SM90_TMA_LOAD_MULTICASTENS4_14ComposedLayoutINS4_7SwizzleILi3ELi4ELi3EEENS4_18smem_ptr_flag_bitsILi32EEENSR_INS5_IJNSA_ILi8EEENSA_ILi32EEEEEENS5_IJS16_SC_EEEEEEEvNS4_8identityESZ_S1A_vS1B_EENS_8epilogue10collective18CollectiveEpilogueINS1D_23Sm100TmaWarpSpecializedILi3ELi2ELi16ELb1ELb0EEEJSG_NS5_IJNSR_ISF_SC_EENSR_IS16_SC_EEEEESH_SI_SH_SI_NS1D_6fusion15FusionCallbacksIS1H_NS1L_17LinearCombinationISH_fSH_fLNS_15FloatRoundStyleE2EEESG_S1K_JEEENS4_5SM1004TMEM4LOAD26SM100_TMEM_LOAD_16dp128b8xENS4_13SM90_TMA_LOADES1A_NS4_17SM75_U32x4_LDSM_NENS4_14SM90_TMA_STOREES1A_NS4_17SM90_U32x4_STSM_NENS4_39AutoVectorizingCopyWithAssumedAlignmentILi128EEEEEEvvEEEEvNT_6ParamsE,"",@"SHT_CUDA_INFO"
	.sectionflags	@""
	.align	4


	//----- nvinfo : EIATTR_CUDA_API_VERSION
	.align		4
        /*0000*/ 	.byte	0x04, 0x37
        /*0002*/ 	.short	(.L_31 - .L_30)
.L_30:
        /*0004*/ 	.word	0x00000082


	//----- nvinfo : EIATTR_KPARAM_INFO
	.align		4
.L_31:
        /*0008*/ 	.byte	0x04, 0x17
        /*000a*/ 	.short	(.L_33 - .L_32)
.L_32:
        /*000c*/ 	.word	0x00000000
        /*0010*/ 	.short	0x0000
        /*0012*/ 	.short	0x0000
        /*0014*/ 	.byte	0x00, 0xf0, 0x01, 0x20


	//----- nvinfo : EIATTR_AT_ENTRY_FRAGMENTS
	.align		4
.L_33:
        /*0018*/ 	.byte	0x04, 0x4f
        /*001a*/ 	.short	(.L_35 - .L_34)


	//   ....[0]....
.L_34:
        /*001c*/ 	.word	0x00000006


	//----- nvinfo : EIATTR_RESERVED_SMEM_USED
	.align		4
.L_35:
        /*0020*/ 	.byte	0x01, 0x41
	.zero		2


	//----- nvinfo : EIATTR_SPARSE_MMA_MASK
	.align		4
        /*0024*/ 	.byte	0x03, 0x50
        /*0026*/ 	.short	0x0000


	//----- nvinfo : EIATTR_TCGEN05_1CTA_USED
	.align		4
        /*0028*/ 	.byte	0x01, 0x51
	.zero		2


	//----- nvinfo : EIATTR_MAXREG_COUNT
	.align		4
        /*002c*/ 	.byte	0x03, 0x1b
        /*002e*/ 	.short	0x00ff


	//----- nvinfo : EIATTR_NUM_BARRIERS
	.align		4
        /*0030*/ 	.byte	0x02, 0x4c
        /*0032*/ 	.byte	0x07
	.zero		1


	//----- nvinfo : EIATTR_EXTERNS
	.align		4
        /*0034*/ 	.byte	0x04, 0x0f
        /*0036*/ 	.short	(.L_37 - .L_36)


	//   ....[0]....
	.align		4
.L_36:
        /*0038*/ 	.word	index@(__assertfail)


	//----- nvinfo : EIATTR_MERCURY_ISA_VERSION
	.align		4
.L_37:
        /*003c*/ 	.byte	0x03, 0x5f
        /*003e*/ 	.short	0x0101


	//----- nvinfo : EIATTR_INT_WARP_WIDE_INSTR_OFFSETS
	.align		4
        /*0040*/ 	.byte	0x04, 0x31
        /*0042*/ 	.short	(.L_39 - .L_38)


	//   ....[0]....
.L_38:
        /*0044*/ 	.word	0x000043d0


	//   ....[1]....
        /*0048*/ 	.word	0x00004400


	//   ....[2]....
        /*004c*/ 	.word	0x00004420


	//   ....[3]....
        /*0050*/ 	.word	0x00004ff0


	//   ....[4]....
        /*0054*/ 	.word	0x00005070


	//   ....[5]....
        /*0058*/ 	.word	0x00005170


	//   ....[6]....
        /*005c*/ 	.word	0x00005280


	//----- nvinfo : EIATTR_COOP_GROUP_MASK_REGIDS
	.align		4
.L_39:
        /*0060*/ 	.byte	0x04, 0x29
        /*0062*/ 	.short	(.L_41 - .L_40)


	//   ....[0]....
.L_40:
        /*0064*/ 	.word	0xffffffff


	//   ....[1]....
        /*0068*/ 	.word	0xffffffff


	//   ....[2]....
        /*006c*/ 	.word	0xffffffff


	//   ....[3]....
        /*0070*/ 	.word	0xffffffff


	//   ....[4]....
        /*0074*/ 	.word	0xffffffff


	//   ....[5]....
        /*0078*/ 	.word	0xffffffff


	//   ....[6]....
        /*007c*/ 	.word	0xffffffff


	//   ....[7]....
        /*0080*/ 	.word	0xffffffff


	//   ....[8]....
        /*0084*/ 	.word	0xffffffff


	//   ....[9]....
        /*0088*/ 	.word	0xffffffff


	//   ....[10]....
        /*008c*/ 	.word	0xffffffff


	//   ....[11]....
        /*0090*/ 	.word	0xffffffff


	//   ....[12]....
        /*0094*/ 	.word	0xffffffff


	//   ....[13]....
        /*0098*/ 	.word	0xffffffff


	//----- nvinfo : EIATTR_COOP_GROUP_INSTR_OFFSETS
	.align		4
.L_41:
        /*009c*/ 	.byte	0x04, 0x28
        /*009e*/ 	.short	(.L_43 - .L_42)


	//   ....[0]....
.L_42:
        /*00a0*/ 	.word	0x00000080


	//   ....[1]....
        /*00a4*/ 	.word	0x000004f0


	//   ....[2]....
        /*00a8*/ 	.word	0x000006e0


	//   ....[3]....
        /*00ac*/ 	.word	0x00000860


	//   ....[4]....
        /*00b0*/ 	.word	0x00000960


	//   ....[5]....
        /*00b4*/ 	.word	0x00000ad0


	//   ....[6]....
        /*00b8*/ 	.word	0x00000c70


	//   ....[7]....
        /*00bc*/ 	.word	0x00000e20


	//   ....[8]....
        /*00c0*/ 	.word	0x00002420


	//   ....[9]....
        /*00c4*/ 	.word	0x00003400


	//   ....[10]....
        /*00c8*/ 	.word	0x00003610


	//   ....[11]....
        /*00cc*/ 	.word	0x00003640


	//   ....[12]....
        /*00d0*/ 	.word	0x000042b0


	//   ....[13]....
        /*00d4*/ 	.word	0x000044e0


	//----- nvinfo : EIATTR_VRC_CTA_INIT_COUNT
	.align		4
.L_43:
        /*00d8*/ 	.byte	0x02, 0x4a
        /*00da*/ 	.byte	0x80
	.zero		1


	//----- nvinfo : EIATTR_SYSCALL_OFFSETS
	.align		4
        /*00dc*/ 	.byte	0x04, 0x46
        /*00de*/ 	.short	(.L_45 - .L_44)


	//   ....[0]....
.L_44:
        /*00e0*/ 	.word	0x00005f90


	//   ....[1]....
        /*00e4*/ 	.word	0x00006080


	//   ....[2]....
        /*00e8*/ 	.word	0x000069a0


	//   ....[3]....
        /*00ec*/ 	.word	0x00007400


	//----- nvinfo : EIATTR_MBARRIER_INSTR_OFFSETS
	.align		4
.L_45:
        /*00f0*/ 	.byte	0x04, 0x39
        /*00f2*/ 	.short	(.L_47 - .L_46)


	//   ....[0]....
.L_46:
        /*00f4*/ 	.word	0x00000610
        /*00f8*/ 	.word	0x000000ff
        /*00fc*/ 	.word	0x00000000
        /*0100*/ 	.short	0x0100
        /*0102*/ 	.byte	0x04
	.zero		1


	//   ....[1]....
        /*0104*/ 	.word	0x00000620
        /*0108*/ 	.word	0x000000ff
        /*010c*/ 	.word	0x00000030
        /*0110*/ 	.short	0x0100
        /*0112*/ 	.byte	0x04
	.zero		1


	//   ....[2]....
        /*0114*/ 	.word	0x00000630
        /*0118*/ 	.word	0x000000ff
        /*011c*/ 	.word	0x00000008
        /*0120*/ 	.short	0x0100
        /*0122*/ 	.byte	0x04
	.zero		1


	//   ....[3]....
        /*0124*/ 	.word	0x00000640
        /*0128*/ 	.word	0x000000ff
        /*012c*/ 	.word	0x00000038
        /*0130*/ 	.short	0x0100
        /*0132*/ 	.byte	0x04
	.zero		1


	//   ....[4]....
        /*0134*/ 	.word	0x00000650
        /*0138*/ 	.word	0x000000ff
        /*013c*/ 	.word	0x00000010
        /*0140*/ 	.short	0x0100
        /*0142*/ 	.byte	0x04
	.zero		1


	//   ....[5]....
        /*0144*/ 	.word	0x00000660
        /*0148*/ 	.word	0x000000ff
        /*014c*/ 	.word	0x00000040
        /*0150*/ 	.short	0x0100
        /*0152*/ 	.byte	0x04
	.zero		1


	//   ....[6]....
        /*0154*/ 	.word	0x00000670
        /*0158*/ 	.word	0x000000ff
        /*015c*/ 	.word	0x00000018
        /*0160*/ 	.short	0x0100
        /*0162*/ 	.byte	0x04
	.zero		1


	//   ....[7]....
        /*0164*/ 	.word	0x00000680
        /*0168*/ 	.word	0x000000ff
        /*016c*/ 	.word	0x00000048
        /*0170*/ 	.short	0x0100
        /*0172*/ 	.byte	0x04
	.zero		1


	//   ....[8]....
        /*0174*/ 	.word	0x00000690
        /*0178*/ 	.word	0x000000ff
        /*017c*/ 	.word	0x00000020
        /*0180*/ 	.short	0x0100
        /*0182*/ 	.byte	0x04
	.zero		1


	//   ....[9]....
        /*0184*/ 	.word	0x000006a0
        /*0188*/ 	.word	0x000000ff
        /*018c*/ 	.word	0x00000050
        /*0190*/ 	.short	0x0100
        /*0192*/ 	.byte	0x04
	.zero		1


	//   ....[10]....
        /*0194*/ 	.word	0x000006b0
        /*0198*/ 	.word	0x000000ff
        /*019c*/ 	.word	0x00000028
        /*01a0*/ 	.short	0x0100
        /*01a2*/ 	.byte	0x04
	.zero		1


	//   ....[11]....
        /*01a4*/ 	.word	0x000006c0
        /*01a8*/ 	.word	0x000000ff
        /*01ac*/ 	.word	0x00000058
        /*01b0*/ 	.short	0x0100
        /*01b2*/ 	.byte	0x04
	.zero		1


	//   ....[12]....
        /*01b4*/ 	.word	0x000007f0
        /*01b8*/ 	.word	0x000000ff
        /*01bc*/ 	.word	0x00000060
        /*01c0*/ 	.short	0x0100
        /*01c2*/ 	.byte	0x04
	.zero		1


	//   ....[13]....
        /*01c4*/ 	.word	0x00000800
        /*01c8*/ 	.word	0x000000ff
        /*01cc*/ 	.word	0x00000078
        /*01d0*/ 	.short	0x0100
        /*01d2*/ 	.byte	0x04
	.zero		1


	//   ....[14]....
        /*01d4*/ 	.word	0x00000810
        /*01d8*/ 	.word	0x000000ff
        /*01dc*/ 	.word	0x00000068
        /*01e0*/ 	.short	0x0100
        /*01e2*/ 	.byte	0x04
	.zero		1


	//   ....[15]....
        /*01e4*/ 	.word	0x00000820
        /*01e8*/ 	.word	0x000000ff
        /*01ec*/ 	.word	0x00000080
        /*01f0*/ 	.short	0x0100
        /*01f2*/ 	.byte	0x04
	.zero		1


	//   ....[16]....
        /*01f4*/ 	.word	0x00000830
        /*01f8*/ 	.word	0x000000ff
        /*01fc*/ 	.word	0x00000070
        /*0200*/ 	.short	0x0100
        /*0202*/ 	.byte	0x04
	.zero		1


	//   ....[17]....
        /*0204*/ 	.word	0x00000840
        /*0208*/ 	.word	0x000000ff
        /*020c*/ 	.word	0x00000088
        /*0210*/ 	.short	0x0100
        /*0212*/ 	.byte	0x04
	.zero		1


	//   ....[18]....
        /*0214*/ 	.word	0x00000930
        /*0218*/ 	.word	0x000000ff
        /*021c*/ 	.word	0x00000090
        /*0220*/ 	.short	0x0100
        /*0222*/ 	.byte	0x06
	.zero		1


	//   ....[19]....
        /*0224*/ 	.word	0x00000940
        /*0228*/ 	.word	0x000000ff
        /*022c*/ 	.word	0x00000098
        /*0230*/ 	.short	0x0100
        /*0232*/ 	.byte	0x06
	.zero		1


	//   ....[20]....
        /*0234*/ 	.word	0x00000a80
        /*0238*/ 	.word	0x000000ff
        /*023c*/ 	.word	0x000000a0
        /*0240*/ 	.short	0x0100
        /*0242*/ 	.byte	0x06
	.zero		1


	//   ....[21]....
        /*0244*/ 	.word	0x00000a90
        /*0248*/ 	.word	0x000000ff
        /*024c*/ 	.word	0x000000b0
        /*0250*/ 	.short	0x0100
        /*0252*/ 	.byte	0x06
	.zero		1


	//   ....[22]....
        /*0254*/ 	.word	0x00000aa0
        /*0258*/ 	.word	0x000000ff
        /*025c*/ 	.word	0x000000a8
        /*0260*/ 	.short	0x0100
        /*0262*/ 	.byte	0x06
	.zero		1


	//   ....[23]....
        /*0264*/ 	.word	0x00000ab0
        /*0268*/ 	.word	0x000000ff
        /*026c*/ 	.word	0x000000b8
        /*0270*/ 	.short	0x0100
        /*0272*/ 	.byte	0x06
	.zero		1


	//   ....[24]....
        /*0274*/ 	.word	0x00000be0
        /*0278*/ 	.word	0x000000ff
        /*027c*/ 	.word	0x000000c0
        /*0280*/ 	.short	0x0100
        /*0282*/ 	.byte	0x04
	.zero		1


	//   ....[25]....
        /*0284*/ 	.word	0x00000bf0
        /*0288*/ 	.word	0x000000ff
        /*028c*/ 	.word	0x000000e0
        /*0290*/ 	.short	0x0100
        /*0292*/ 	.byte	0x04
	.zero		1


	//   ....[26]....
        /*0294*/ 	.word	0x00000c00
        /*0298*/ 	.word	0x000000ff
        /*029c*/ 	.word	0x000000c8
        /*02a0*/ 	.short	0x0100
        /*02a2*/ 	.byte	0x04
	.zero		1


	//   ....[27]....
        /*02a4*/ 	.word	0x00000c10
        /*02a8*/ 	.word	0x000000ff
        /*02ac*/ 	.word	0x000000e8
        /*02b0*/ 	.short	0x0100
        /*02b2*/ 	.byte	0x04
	.zero		1


	//   ....[28]....
        /*02b4*/ 	.word	0x00000c20
        /*02b8*/ 	.word	0x000000ff
        /*02bc*/ 	.word	0x000000d0
        /*02c0*/ 	.short	0x0100
        /*02c2*/ 	.byte	0x04
	.zero		1


	//   ....[29]....
        /*02c4*/ 	.word	0x00000c30
        /*02c8*/ 	.word	0x000000ff
        /*02cc*/ 	.word	0x000000f0
        /*02d0*/ 	.short	0x0100
        /*02d2*/ 	.byte	0x04
	.zero		1


	//   ....[30]....
        /*02d4*/ 	.word	0x00000c40
        /*02d8*/ 	.word	0x000000ff
        /*02dc*/ 	.word	0x000000d8
        /*02e0*/ 	.short	0x0100
        /*02e2*/ 	.byte	0x04
	.zero		1


	//   ....[31]....
        /*02e4*/ 	.word	0x00000c50
        /*02e8*/ 	.word	0x000000ff
        /*02ec*/ 	.word	0x000000f8
        /*02f0*/ 	.short	0x0100
        /*02f2*/ 	.byte	0x04
	.zero		1


	//   ....[32]....
        /*02f4*/ 	.word	0x00000d40
        /*02f8*/ 	.word	0x000000ff
        /*02fc*/ 	.word	0x00000100
        /*0300*/ 	.short	0x0100
        /*0302*/ 	.byte	0x04
	.zero		1


	//   ....[33]....
        /*0304*/ 	.word	0x00000d50
        /*0308*/ 	.word	0x000000ff
        /*030c*/ 	.word	0x00000110
        /*0310*/ 	.short	0x0100
        /*0312*/ 	.byte	0x04
	.zero		1


	//   ....[34]....
        /*0314*/ 	.word	0x00000d60
        /*0318*/ 	.word	0x000000ff
        /*031c*/ 	.word	0x00000108
        /*0320*/ 	.short	0x0100
        /*0322*/ 	.byte	0x04
	.zero		1


	//   ....[35]....
        /*0324*/ 	.word	0x00000d70
        /*0328*/ 	.word	0x000000ff
        /*032c*/ 	.word	0x00000118
        /*0330*/ 	.short	0x0100
        /*0332*/ 	.byte	0x04
	.zero		1


	//   ....[36]....
        /*0334*/ 	.word	0x00001a10
        /*0338*/ 	.word	0x00000000
        /*033c*/ 	.word	0x00000110
        /*0340*/ 	.short	0x010a
        /*0342*/ 	.byte	0xff
	.zero		1


	//   ....[37]....
        /*0344*/ 	.word	0x00001a40
        /*0348*/ 	.word	0x00000000
        /*034c*/ 	.word	0x00000100
        /*0350*/ 	.short	0x0101
        /*0352*/ 	.byte	0xff
	.zero		1


	//   ....[38]....
        /*0354*/ 	.word	0x00001b20
        /*0358*/ 	.word	0x000000ff
        /*035c*/ 	.word	0x00000030
        /*0360*/ 	.short	0x010a
        /*0362*/ 	.byte	0x04
	.zero		1


	//   ....[39]....
        /*0364*/ 	.word	0x00001ba0
        /*0368*/ 	.word	0x000000ff
        /*036c*/ 	.word	0x00000030
        /*0370*/ 	.short	0x010a
        /*0372*/ 	.byte	0x21
	.zero		1


	//   ....[40]....
        /*0374*/ 	.word	0x00001ce0
        /*0378*/ 	.word	0x000000ff
        /*037c*/ 	.word	0x00000030
        /*0380*/ 	.short	0x010a
        /*0382*/ 	.byte	0x04
	.zero		1


	//   ....[41]....
        /*0384*/ 	.word	0x00001fa0
        /*0388*/ 	.word	0x000000ff
        /*038c*/ 	.word	0x00000098
        /*0390*/ 	.short	0x0101
        /*0392*/ 	.byte	0x15
	.zero		1


	//   ....[42]....
        /*0394*/ 	.word	0x00001fc0
        /*0398*/ 	.word	0x000000ff
        /*039c*/ 	.word	0x00000030
        /*03a0*/ 	.short	0x010a
        /*03a2*/ 	.byte	0x04
	.zero		1


	//   ....[43]....
        /*03a4*/ 	.word	0x00002040
        /*03a8*/ 	.word	0x000000ff
        /*03ac*/ 	.word	0x00000030
        /*03b0*/ 	.short	0x010a
        /*03b2*/ 	.byte	0x21
	.zero		1


	//   ....[44]....
        /*03b4*/ 	.word	0x00002180
        /*03b8*/ 	.word	0x000000ff
        /*03bc*/ 	.word	0x00000030
        /*03c0*/ 	.short	0x010a
        /*03c2*/ 	.byte	0x04
	.zero		1


	//   ....[45]....
        /*03c4*/ 	.word	0x00002450
        /*03c8*/ 	.word	0x00000003
        /*03cc*/ 	.word	0x000000a0
        /*03d0*/ 	.short	0x010a
        /*03d2*/ 	.byte	0xff
	.zero		1


	//   ....[46]....
        /*03d4*/ 	.word	0x000025a0
        /*03d8*/ 	.word	0x00000000
        /*03dc*/ 	.word	0x00000000
        /*03e0*/ 	.short	0x0101
        /*03e2*/ 	.byte	0xff
	.zero		1


	//   ....[47]....
        /*03e4*/ 	.word	0x00002b60
        /*03e8*/ 	.word	0x000000ff
        /*03ec*/ 	.word	0x00000000
        /*03f0*/ 	.short	0x010a
        /*03f2*/ 	.byte	0x04
	.zero		1


	//   ....[48]....
        /*03f4*/ 	.word	0x00002bf0
        /*03f8*/ 	.word	0x000000ff
        /*03fc*/ 	.word	0x00000000
        /*0400*/ 	.short	0x010a
        /*0402*/ 	.byte	0x05
	.zero		1


	//   ....[49]....
        /*0404*/ 	.word	0x00002c80
        /*0408*/ 	.word	0x000000ff
        /*040c*/ 	.word	0x00000000
        /*0410*/ 	.short	0x010a
        /*0412*/ 	.byte	0x05
	.zero		1


	//   ....[50]....
        /*0414*/ 	.word	0x00002d10
        /*0418*/ 	.word	0x000000ff
        /*041c*/ 	.word	0x00000000
        /*0420*/ 	.short	0x010a
        /*0422*/ 	.byte	0x05
	.zero		1


	//   ....[51]....
        /*0424*/ 	.word	0x00002da0
        /*0428*/ 	.word	0x000000ff
        /*042c*/ 	.word	0x00000000
        /*0430*/ 	.short	0x010a
        /*0432*/ 	.byte	0x05
	.zero		1


	//   ....[52]....
        /*0434*/ 	.word	0x00002e40
        /*0438*/ 	.word	0x00000000
        /*043c*/ 	.word	0x00000000
        /*0440*/ 	.short	0x010a
        /*0442*/ 	.byte	0xff
	.zero		1


	//   ....[53]....
        /*0444*/ 	.word	0x00002f60
        /*0448*/ 	.word	0x00000002
        /*044c*/ 	.word	0x00000100
        /*0450*/ 	.short	0x010a
        /*0452*/ 	.byte	0xff
	.zero		1


	//   ....[54]....
        /*0454*/ 	.word	0x00002fd0
        /*0458*/ 	.word	0x00000002
        /*045c*/ 	.word	0x00000000
        /*0460*/ 	.short	0x0101
        /*0462*/ 	.byte	0xff
	.zero		1


	//   ....[55]....
        /*0464*/ 	.word	0x00002ff0
        /*0468*/ 	.word	0x000000ff
        /*046c*/ 	.word	0x000000b0
        /*0470*/ 	.short	0x010a
        /*0472*/ 	.byte	0x04
	.zero		1


	//   ....[56]....
        /*0474*/ 	.word	0x00003110
        /*0478*/ 	.word	0x00000002
        /*047c*/ 	.word	0x000000a0
        /*0480*/ 	.short	0x010a
        /*0482*/ 	.byte	0xff
	.zero		1


	//   ....[57]....
        /*0484*/ 	.word	0x00003210
        /*0488*/ 	.word	0x00000002
        /*048c*/ 	.word	0x00000000
        /*0490*/ 	.short	0x0101
        /*0492*/ 	.byte	0xff
	.zero		1


	//   ....[58]....
        /*0494*/ 	.word	0x000032a0
        /*0498*/ 	.word	0x000000ff
        /*049c*/ 	.word	0x000000b0
        /*04a0*/ 	.short	0x0106
        /*04a2*/ 	.byte	0x04
	.zero		1


	//   ....[59]....
        /*04a4*/ 	.word	0x000032c0
        /*04a8*/ 	.word	0x000000ff
        /*04ac*/ 	.word	0x000000b0
        /*04b0*/ 	.short	0x010a
        /*04b2*/ 	.byte	0x04
	.zero		1


	//   ....[60]....
        /*04b4*/ 	.word	0x00003350
        /*04b8*/ 	.word	0x000000ff
        /*04bc*/ 	.word	0x000000b0
        /*04c0*/ 	.short	0x0106
        /*04c2*/ 	.byte	0x07
	.zero		1


	//   ....[61]....
        /*04c4*/ 	.word	0x00003390
        /*04c8*/ 	.word	0x00000000
        /*04cc*/ 	.word	0x000000b0
        /*04d0*/ 	.short	0x010a
        /*04d2*/ 	.byte	0xff
	.zero		1


	//   ....[62]....
        /*04d4*/ 	.word	0x00003960
        /*04d8*/ 	.word	0x00000000
        /*04dc*/ 	.word	0x000000a0
        /*04e0*/ 	.short	0x010a
        /*04e2*/ 	.byte	0xff
	.zero		1


	//   ....[63]....
        /*04e4*/ 	.word	0x00003a60
        /*04e8*/ 	.word	0x00000003
        /*04ec*/ 	.word	0x00000000
        /*04f0*/ 	.short	0x0101
        /*04f2*/ 	.byte	0xff
	.zero		1


	//   ....[64]....
        /*04f4*/ 	.word	0x00003a70
        /*04f8*/ 	.word	0x000000ff
        /*04fc*/ 	.word	0x00000000
        /*0500*/ 	.short	0x010a
        /*0502*/ 	.byte	0x04
	.zero		1


	//   ....[65]....
        /*0504*/ 	.word	0x00003af0
        /*0508*/ 	.word	0x000000ff
        /*050c*/ 	.word	0x000000e0
        /*0510*/ 	.short	0x010a
        /*0512*/ 	.byte	0x2e
	.zero		1


	//   ....[66]....
        /*0514*/ 	.word	0x00003bd0
        /*0518*/ 	.word	0x000000ff
        /*051c*/ 	.word	0x00000000
        /*0520*/ 	.short	0x010a
        /*0522*/ 	.byte	0x07
	.zero		1


	//   ....[67]....
        /*0524*/ 	.word	0x00003d10
        /*0528*/ 	.word	0x000000ff
        /*052c*/ 	.word	0x00000000
        /*0530*/ 	.short	0x010a
        /*0532*/ 	.byte	0x04
	.zero		1


	//   ....[68]....
        /*0534*/ 	.word	0x000040e0
        /*0538*/ 	.word	0x000000ff
        /*053c*/ 	.word	0x00000000
        /*0540*/ 	.short	0x010a
        /*0542*/ 	.byte	0x04
	.zero		1


	//   ....[69]....
        /*0544*/ 	.word	0x00004170
        /*0548*/ 	.word	0x000000ff
        /*054c*/ 	.word	0x00000000
        /*0550*/ 	.short	0x010a
        /*0552*/ 	.byte	0x05
	.zero		1


	//   ....[70]....
        /*0554*/ 	.word	0x00004200
        /*0558*/ 	.word	0x000000ff
        /*055c*/ 	.word	0x00000000
        /*0560*/ 	.short	0x010a
        /*0562*/ 	.byte	0x05
	.zero		1


	//   ....[71]....
        /*0564*/ 	.word	0x00004290
        /*0568*/ 	.word	0x000000ff
        /*056c*/ 	.word	0x00000000
        /*0570*/ 	.short	0x010a
        /*0572*/ 	.byte	0x04
	.zero		1


	//   ....[72]....
        /*0574*/ 	.word	0x00004720
        /*0578*/ 	.word	0x0000000c
        /*057c*/ 	.word	0x000000a0
        /*0580*/ 	.short	0x010a
        /*0582*/ 	.byte	0xff
	.zero		1


	//   ....[73]....
        /*0584*/ 	.word	0x00004890
        /*0588*/ 	.word	0x00000000
        /*058c*/ 	.word	0x00000000
        /*0590*/ 	.short	0x0101
        /*0592*/ 	.byte	0xff
	.zero		1


	//   ....[74]....
        /*0594*/ 	.word	0x00004d10
        /*0598*/ 	.word	0x000000ff
        /*059c*/ 	.word	0x00000098
        /*05a0*/ 	.short	0x010a
        /*05a2*/ 	.byte	0x18
	.zero		1


	//   ....[75]....
        /*05a4*/ 	.word	0x00004ed0
        /*05a8*/ 	.word	0x000000ff
        /*05ac*/ 	.word	0x00000078
        /*05b0*/ 	.short	0x010a
        /*05b2*/ 	.byte	0x04
	.zero		1


	//   ....[76]....
        /*05b4*/ 	.word	0x000050a0
        /*05b8*/ 	.word	0x000000ff
        /*05bc*/ 	.word	0x00000060
        /*05c0*/ 	.short	0x010b
        /*05c2*/ 	.byte	0x04
	.zero		1


	//   ....[77]....
        /*05c4*/ 	.word	0x000050b0
        /*05c8*/ 	.word	0x000000ff
        /*05cc*/ 	.word	0x00000000
        /*05d0*/ 	.short	0x0101
        /*05d2*/ 	.byte	0x14
	.zero		1


	//   ....[78]....
        /*05d4*/ 	.word	0x000050c0
        /*05d8*/ 	.word	0x000000ff
        /*05dc*/ 	.word	0x00000078
        /*05e0*/ 	.short	0x010a
        /*05e2*/ 	.byte	0x05
	.zero		1


	//   ....[79]....
        /*05e4*/ 	.word	0x000052b0
        /*05e8*/ 	.word	0x000000ff
        /*05ec*/ 	.word	0x00000060
        /*05f0*/ 	.short	0x010b
        /*05f2*/ 	.byte	0x05
	.zero		1


	//   ....[80]....
        /*05f4*/ 	.word	0x000052c0
        /*05f8*/ 	.word	0x000000ff
        /*05fc*/ 	.word	0x00000000
        /*0600*/ 	.short	0x0101
        /*0602*/ 	.byte	0x04
	.zero		1


	//   ....[81]....
        /*0604*/ 	.word	0x00005360
        /*0608*/ 	.word	0x000000ff
        /*060c*/ 	.word	0x00000000
        /*0610*/ 	.short	0x010a
        /*0612*/ 	.byte	0x04
	.zero		1


	//   ....[82]....
        /*0614*/ 	.word	0x000053f0
        /*0618*/ 	.word	0x000000ff
        /*061c*/ 	.word	0x00000000
        /*0620*/ 	.short	0x010a
        /*0622*/ 	.byte	0x05
	.zero		1


	//   ....[83]....
        /*0624*/ 	.word	0x00005490
        /*0628*/ 	.word	0x00000000
        /*062c*/ 	.word	0x00000000
        /*0630*/ 	.short	0x010a
        /*0632*/ 	.byte	0xff
	.zero		1


	//   ....[84]....
        /*0634*/ 	.word	0x00005800
        /*0638*/ 	.word	0x00000000
        /*063c*/ 	.word	0x000000a0
        /*0640*/ 	.short	0x010a
        /*0642*/ 	.byte	0xff
	.zero		1


	//   ....[85]....
        /*0644*/ 	.word	0x000058d0
        /*0648*/ 	.word	0x00000000
        /*064c*/ 	.word	0x00000000
        /*0650*/ 	.short	0x0101
        /*0652*/ 	.byte	0xff
	.zero		1


	//   ....[86]....
        /*0654*/ 	.word	0x00006520
        /*0658*/ 	.word	0x00000002
        /*065c*/ 	.word	0x00000060
        /*0660*/ 	.short	0x010a
        /*0662*/ 	.byte	0xff
	.zero		1


	//   ....[87]....
        /*0664*/ 	.word	0x00006560
        /*0668*/ 	.word	0x00000047
        /*066c*/ 	.word	0x000000c0
        /*0670*/ 	.short	0x010a
        /*0672*/ 	.byte	0xff
	.zero		1


	//   ....[88]....
        /*0674*/ 	.word	0x00006650
        /*0678*/ 	.word	0x00000002
        /*067c*/ 	.word	0x00000060
        /*0680*/ 	.short	0x010a
        /*0682*/ 	.byte	0xff
	.zero		1


	//   ....[89]....
        /*0684*/ 	.word	0x00006880
        /*0688*/ 	.word	0x00000047
        /*068c*/ 	.word	0x000000c0
        /*0690*/ 	.short	0x010a
        /*0692*/ 	.byte	0xff
	.zero		1


	//   ....[90]....
        /*0694*/ 	.word	0x00007120
        /*0698*/ 	.word	0x00000000
        /*069c*/ 	.word	0x00000000
        /*06a0*/ 	.short	0x0101
        /*06a2*/ 	.byte	0xff
	.zero		1


	//   ....[91]....
        /*06a4*/ 	.word	0x00007130
        /*06a8*/ 	.word	0x00000002
        /*06ac*/ 	.word	0x00000060
        /*06b0*/ 	.short	0x010a
        /*06b2*/ 	.byte	0xff
	.zero		1


	//   ....[92]....
        /*06b4*/ 	.word	0x00007200
        /*06b8*/ 	.word	0x00000002
        /*06bc*/ 	.word	0x00000060
        /*06c0*/ 	.short	0x010a
        /*06c2*/ 	.byte	0xff
	.zero		1


	//   ....[93]....
        /*06c4*/ 	.word	0x00007800
        /*06c8*/ 	.word	0x000000ff
        /*06cc*/ 	.word	0x00000000
        /*06d0*/ 	.short	0x0101
        /*06d2*/ 	.byte	0x04
	.zero		1


	//   ....[94]....
        /*06d4*/ 	.word	0x00007bf0
        /*06d8*/ 	.word	0x00000000
        /*06dc*/ 	.word	0x00000000
        /*06e0*/ 	.short	0x0101
        /*06e2*/ 	.byte	0xff
	.zero		1


	//   ....[95]....
        /*06e4*/ 	.word	0x00007ea0
        /*06e8*/ 	.word	0x000000ff
        /*06ec*/ 	.word	0x00000000
        /*06f0*/ 	.short	0x0101
        /*06f2*/ 	.byte	0x04
	.zero		1


	//   ....[96]....
        /*06f4*/ 	.word	0x00007ec0
        /*06f8*/ 	.word	0x00000000
        /*06fc*/ 	.word	0x00000110
        /*0700*/ 	.short	0x010a
        /*0702*/ 	.byte	0xff
	.zero		1


	//   ....[97]....
        /*0704*/ 	.word	0x00007f20
        /*0708*/ 	.word	0x00000000
        /*070c*/ 	.word	0x00000030
        /*0710*/ 	.short	0x010a
        /*0712*/ 	.byte	0xff
	.zero		1


	//   ....[98]....
        /*0714*/ 	.word	0x00007f80
        /*0718*/ 	.word	0x00000000
        /*071c*/ 	.word	0x00000030
        /*0720*/ 	.short	0x010a
        /*0722*/ 	.byte	0xff
	.zero		1


	//   ....[99]....
        /*0724*/ 	.word	0x00007fd0
        /*0728*/ 	.word	0x00000003
        /*072c*/ 	.word	0x000000a0
        /*0730*/ 	.short	0x010a
        /*0732*/ 	.byte	0xff
	.zero		1


	//   ....[100]....
        /*0734*/ 	.word	0x00008030
        /*0738*/ 	.word	0x00000000
        /*073c*/ 	.word	0x00000000
        /*0740*/ 	.short	0x010a
        /*0742*/ 	.byte	0xff
	.zero		1


	//   ....[101]....
        /*0744*/ 	.word	0x00008090
        /*0748*/ 	.word	0x00000000
        /*074c*/ 	.word	0x00000000
        /*0750*/ 	.short	0x010a
        /*0752*/ 	.byte	0xff
	.zero		1


	//   ....[102]....
        /*0754*/ 	.word	0x000080f0
        /*0758*/ 	.word	0x00000000
        /*075c*/ 	.word	0x00000000
        /*0760*/ 	.short	0x010a
        /*0762*/ 	.byte	0xff
	.zero		1


	//   ....[103]....
        /*0764*/ 	.word	0x00008150
        /*0768*/ 	.word	0x00000000
        /*076c*/ 	.word	0x00000000
        /*0770*/ 	.short	0x010a
        /*0772*/ 	.byte	0xff
	.zero		1


	//   ....[104]....
        /*0774*/ 	.word	0x000081b0
        /*0778*/ 	.word	0x00000000
        /*077c*/ 	.word	0x00000000
        /*0780*/ 	.short	0x010a
        /*0782*/ 	.byte	0xff
	.zero		1


	//   ....[105]....
        /*0784*/ 	.word	0x00008200
        /*0788*/ 	.word	0x00000002
        /*078c*/ 	.word	0x00000100
        /*0790*/ 	.short	0x010a
        /*0792*/ 	.byte	0xff
	.zero		1


	//   ....[106]....
        /*0794*/ 	.word	0x00008260
        /*0798*/ 	.word	0x00000002
        /*079c*/ 	.word	0x000000b0
        /*07a0*/ 	.short	0x010a
        /*07a2*/ 	.byte	0xff
	.zero		1


	//   ....[107]....
        /*07a4*/ 	.word	0x000082b0
        /*07a8*/ 	.word	0x00000002
        /*07ac*/ 	.word	0x000000a0
        /*07b0*/ 	.short	0x010a
        /*07b2*/ 	.byte	0xff
	.zero		1


	//   ....[108]....
        /*07b4*/ 	.word	0x00008310
        /*07b8*/ 	.word	0x00000000
        /*07bc*/ 	.word	0x000000b0
        /*07c0*/ 	.short	0x010a
        /*07c2*/ 	.byte	0xff
	.zero		1


	//   ....[109]....
        /*07c4*/ 	.word	0x00008360
        /*07c8*/ 	.word	0x00000000
        /*07cc*/ 	.word	0x000000a0
        /*07d0*/ 	.short	0x010a
        /*07d2*/ 	.byte	0xff
	.zero		1


	//   ....[110]....
        /*07d4*/ 	.word	0x000083c0
        /*07d8*/ 	.word	0x00000002
        /*07dc*/ 	.word	0x000000e0
        /*07e0*/ 	.short	0x010a
        /*07e2*/ 	.byte	0xff
	.zero		1


	//   ....[111]....
        /*07e4*/ 	.word	0x00008420
        /*07e8*/ 	.word	0x00000000
        /*07ec*/ 	.word	0x00000000
        /*07f0*/ 	.short	0x010a
        /*07f2*/ 	.byte	0xff
	.zero		1


	//   ....[112]....
        /*07f4*/ 	.word	0x00008480
        /*07f8*/ 	.word	0x00000000
        /*07fc*/ 	.word	0x00000000
        /*0800*/ 	.short	0x010a
        /*0802*/ 	.byte	0xff
	.zero		1


	//   ....[113]....
        /*0804*/ 	.word	0x000084e0
        /*0808*/ 	.word	0x00000000
        /*080c*/ 	.word	0x00000000
        /*0810*/ 	.short	0x010a
        /*0812*/ 	.byte	0xff
	.zero		1


	//   ....[114]....
        /*0814*/ 	.word	0x00008540
        /*0818*/ 	.word	0x00000000
        /*081c*/ 	.word	0x00000000
        /*0820*/ 	.short	0x010a
        /*0822*/ 	.byte	0xff
	.zero		1


	//   ....[115]....
        /*0824*/ 	.word	0x000085a0
        /*0828*/ 	.word	0x00000000
        /*082c*/ 	.word	0x00000000
        /*0830*/ 	.short	0x010a
        /*0832*/ 	.byte	0xff
	.zero		1


	//   ....[116]....
        /*0834*/ 	.word	0x000085f0
        /*0838*/ 	.word	0x0000000c
        /*083c*/ 	.word	0x000000a0
        /*0840*/ 	.short	0x010a
        /*0842*/ 	.byte	0xff
	.zero		1


	//   ....[117]....
        /*0844*/ 	.word	0x00008650
        /*0848*/ 	.word	0x00000000
        /*084c*/ 	.word	0x00000098
        /*0850*/ 	.short	0x010a
        /*0852*/ 	.byte	0xff
	.zero		1


	//   ....[118]....
        /*0854*/ 	.word	0x000086b0
        /*0858*/ 	.word	0x00000000
        /*085c*/ 	.word	0x00000078
        /*0860*/ 	.short	0x010a
        /*0862*/ 	.byte	0xff
	.zero		1


	//   ....[119]....
        /*0864*/ 	.word	0x00008710
        /*0868*/ 	.word	0x00000006
        /*086c*/ 	.word	0x00000078
        /*0870*/ 	.short	0x010a
        /*0872*/ 	.byte	0xff
	.zero		1


	//   ....[120]....
        /*0874*/ 	.word	0x00008770
        /*0878*/ 	.word	0x00000000
        /*087c*/ 	.word	0x00000000
        /*0880*/ 	.short	0x010a
        /*0882*/ 	.byte	0xff
	.zero		1


	//   ....[121]....
        /*0884*/ 	.word	0x000087d0
        /*0888*/ 	.word	0x00000000
        /*088c*/ 	.word	0x00000000
        /*0890*/ 	.short	0x010a
        /*0892*/ 	.byte	0xff
	.zero		1


	//   ....[122]....
        /*0894*/ 	.word	0x00008820
        /*0898*/ 	.word	0x00000000
        /*089c*/ 	.word	0x000000a0
        /*08a0*/ 	.short	0x010a
        /*08a2*/ 	.byte	0xff
	.zero		1


	//   ....[123]....
        /*08a4*/ 	.word	0x00008870
        /*08a8*/ 	.word	0x00000002
        /*08ac*/ 	.word	0x00000060
        /*08b0*/ 	.short	0x010a
        /*08b2*/ 	.byte	0xff
	.zero		1


	//   ....[124]....
        /*08b4*/ 	.word	0x000088c0
        /*08b8*/ 	.word	0x00000047
        /*08bc*/ 	.word	0x000000c0
        /*08c0*/ 	.short	0x010a
        /*08c2*/ 	.byte	0xff
	.zero		1


	//   ....[125]....
        /*08c4*/ 	.word	0x00008910
        /*08c8*/ 	.word	0x00000002
        /*08cc*/ 	.word	0x00000060
        /*08d0*/ 	.short	0x010a
        /*08d2*/ 	.byte	0xff
	.zero		1


	//----- nvinfo : EIATTR_NUM_MBARRIERS
	.align		4
.L_47:
        /*08d4*/ 	.byte	0x03, 0x38
        /*08d6*/ 	.short	0x0024


	//----- nvinfo : EIATTR_EXIT_INSTR_OFFSETS
	.align		4
        /*08d8*/ 	.byte	0x04, 0x1c
        /*08da*/ 	.short	(.L_49 - .L_48)


	//   ....[0]....
.L_48:
        /*08dc*/ 	.word	0x00002e70


	//   ....[1]....
        /*08e0*/ 	.word	0x00003360


	//   ....[2]....
        /*08e4*/ 	.word	0x000033c0


	//   ....[3]....
        /*08e8*/ 	.word	0x000044f0


	//   ....[4]....
        /*08ec*/ 	.word	0x000054c0


	//   ....[5]....
        /*08f0*/ 	.word	0x00005500


	//   ....[6]....
        /*08f4*/ 	.word	0x00007d90


	//   ....[7]....
        /*08f8*/ 	.word	0x00007e10


	//   ....[8]....
        /*08fc*/ 	.word	0x00007e40


	//   ....[9]....
        /*0900*/ 	.word	0x00007eb0


	//----- nvinfo : EIATTR_MAX_THREADS
	.align		4
.L_49:
        /*0904*/ 	.byte	0x04, 0x05
        /*0906*/ 	.short	(.L_51 - .L_50)
.L_50:
        /*0908*/ 	.word	0x00000100
        /*090c*/ 	.word	0x00000001
        /*0910*/ 	.word	0x00000001


	//----- nvinfo : EIATTR_CRS_STACK_SIZE
	.align		4
.L_51:
        /*0914*/ 	.byte	0x04, 0x1e
        /*0916*/ 	.short	(.L_53 - .L_52)
.L_52:
        /*0918*/ 	.word	0x00000000


	//----- nvinfo : EIATTR_CBANK_PARAM_SIZE
	.align		4
.L_53:
        /*091c*/ 	.byte	0x03, 0x19
        /*091e*/ 	.short	0x0800


	//----- nvinfo : EIATTR_PARAM_CBANK
	.align		4
        /*0920*/ 	.byte	0x04, 0x0a
        /*0922*/ 	.short	(.L_55 - .L_54)
	.align		4
.L_54:
        /*0924*/ 	.word	index@(.nv.constant0._ZN7cutlass13device_kernelINS_4gemm6kernel13GemmUniversalIN4cute5tupleIJiiiiEEENS1_10collective13CollectiveMmaINS1_35MainloopSm100TmaUmmaWarpSpecializedILi6ELi2ELi4ENS5_IJNS4_1CILi2EEESB_NSA_ILi1EEEEEEEENS5_IJNSA_ILi64EEESF_SF_EEENS_10tfloat32_tENS5_IJlSC_lEEESH_SI_NS4_8TiledMMAINS4_8MMA_AtomIJNS4_17SM100_MMA_TF32_SSISH_SH_fLi64ELi64ELNS4_4UMMA5MajorE0ELSN_0ELNSM_7ScaleInE0ELSO_0EEEEEENS4_6LayoutINS5_IJSC_SC_SC_EEENS5_IJNSA_ILi0EEEST_ST_EEEEENS5_IJNS4_10UnderscoreESW_SW_EEEEENS4_23SM90_TMA_LOAD_MULTICASTENS4_14ComposedLayoutINS4_7SwizzleILi3ELi4ELi3EEENS4_18smem_ptr_flag_bitsILi32EEENSR_INS5_IJNSA_ILi8EEENSA_ILi32EEEEEENS5_IJS16_SC_EEEEEEEvNS4_8identityESZ_S1A_vS1B_EENS_8epilogue10collective18CollectiveEpilogueINS1D_23Sm100TmaWarpSpecializedILi3ELi2ELi16ELb1ELb0EEEJSG_NS5_IJNSR_ISF_SC_EENSR_IS16_SC_EEEEESH_SI_SH_SI_NS1D_6fusion15FusionCallbacksIS1H_NS1L_17LinearCombinationISH_fSH_fLNS_15FloatRoundStyleE2EEESG_S1K_JEEENS4_5SM1004TMEM4LOAD26SM100_TMEM_LOAD_16dp128b8xENS4_13SM90_TMA_LOADES1A_NS4_17SM75_U32x4_LDSM_NENS4_14SM90_TMA_STOREES1A_NS4_17SM90_U32x4_STSM_NENS4_39AutoVectorizingCopyWithAssumedAlignmentILi128EEEEEEvvEEEEvNT_6ParamsE)
        /*0928*/ 	.short	0x0380
        /*092a*/ 	.short	0x0800


	//----- nvinfo : EIATTR_SW_WAR
	.align		4
.L_55:
        /*092c*/ 	.byte	0x04, 0x36
        /*092e*/ 	.short	(.L_57 - .L_56)
.L_56:
        /*0930*/ 	.word	0x00000008
.L_57:


//--------------------- .nv.callgraph             --------------------------
	.section	.nv.callgraph,"",@"SHT_CUDA_CALLGRAPH"
	.align	4
	.sectionentsize	8
	.align		4
        /*0000*/ 	.word	0x00000000
	.align		4
        /*0004*/ 	.word	0xffffffff
	.align		4
        /*0008*/ 	.word	index@(_ZN7cutlass13device_kernelINS_4gemm6kernel13GemmUniversalIN4cute5tupleIJiiiiEEENS1_10collective13CollectiveMmaINS1_35MainloopSm100TmaUmmaWarpSpecializedILi6ELi2ELi4ENS5_IJNS4_1CILi2EEESB_NSA_ILi1EEEEEEEENS5_IJNSA_ILi64EEESF_SF_EEENS_10tfloat32_tENS5_IJlSC_lEEESH_SI_NS4_8TiledMMAINS4_8MMA_AtomIJNS4_17SM100_MMA_TF32_SSISH_SH_fLi64ELi64ELNS4_4UMMA5MajorE0ELSN_0ELNSM_7ScaleInE0ELSO_0EEEEEENS4_6LayoutINS5_IJSC_SC_SC_EEENS5_IJNSA_ILi0EEEST_ST_EEEEENS5_IJNS4_10UnderscoreESW_SW_EEEEENS4_23SM90_TMA_LOAD_MULTICASTENS4_14ComposedLayoutINS4_7SwizzleILi3ELi4ELi3EEENS4_18smem_ptr_flag_bitsILi32EEENSR_INS5_IJNSA_ILi8EEENSA_ILi32EEEEEENS5_IJS16_SC_EEEEEEEvNS4_8identityESZ_S1A_vS1B_EENS_8epilogue10collective18CollectiveEpilogueINS1D_23Sm100TmaWarpSpecializedILi3ELi2ELi16ELb1ELb0EEEJSG_NS5_IJNSR_ISF_SC_EENSR_IS16_SC_EEEEESH_SI_SH_SI_NS1D_6fusion15FusionCallbacksIS1H_NS1L_17LinearCombinationISH_fSH_fLNS_15FloatRoundStyleE2EEESG_S1K_JEEENS4_5SM1004TMEM4LOAD26SM100_TMEM_LOAD_16dp128b8xENS4_13SM90_TMA_LOADES1A_NS4_17SM75_U32x4_LDSM_NENS4_14SM90_TMA_STOREES1A_NS4_17SM90_U32x4_STSM_NENS4_39AutoVectorizingCopyWithAssumedAlignmentILi128EEEEEEvvEEEEvNT_6ParamsE)
	.align		4
        /*000c*/ 	.word	index@(__assertfail)
	.align		4
        /*0010*/ 	.word	0x00000000
	.align		4
        /*0014*/ 	.word	0xfffffffe
	.align		4
        /*0018*/ 	.word	0x00000000
	.align		4
        /*001c*/ 	.word	0xfffffffd
	.align		4
        /*0020*/ 	.word	0x00000000
	.align		4
        /*0024*/ 	.word	0xfffffffc


//--------------------- .nv.constant4             --------------------------
	.section	.nv.constant4,"a",@progbits
	.align	8
	.align		8
.nv.constant4:
        /*0000*/ 	.dword	__assertfail
	.align		8
        /*0008*/ 	.dword	__unnamed_1
	.align		8
        /*0010*/ 	.dword	__unnamed_2
	.align		8
        /*0018*/ 	.dword	_ZN40_INTERNAL_446a45e8_4_k_cu_d1f893e2_335964cuda3std3__45__cpo5beginE
	.align		8
        /*0020*/ 	.dword	_ZN40_INTERNAL_446a45e8_4_k_cu_d1f893e2_335964cuda3std3__45__cpo3endE
	.align		8
        /*0028*/ 	.dword	_ZN40_INTERNAL_446a45e8_4_k_cu_d1f893e2_335964cuda3std3__45__cpo6cbeginE
	.align		8
        /*0030*/ 	.dword	_ZN40_INTERNAL_446a45e8_4_k_cu_d1f893e2_335964cuda3std3__45__cpo4cendE
	.align		8
        /*0038*/ 	.dword	_ZN40_INTERNAL_446a45e8_4_k_cu_d1f893e2_335964cuda3std3__442_GLOBAL__N__446a45e8_4_k_cu_d1f893e2_335966ignoreE
	.align		8
        /*0040*/ 	.dword	_ZN40_INTERNAL_446a45e8_4_k_cu_d1f893e2_335964cuda3std3__419piecewise_constructE
	.align		8
        /*0048*/ 	.dword	_ZN40_INTERNAL_446a45e8_4_k_cu_d1f893e2_335964cuda3std3__48in_placeE
	.align		8
        /*0050*/ 	.dword	_ZN40_INTERNAL_446a45e8_4_k_cu_d1f893e2_335964cuda3std6ranges3__45__cpo4swapE
	.align		8
        /*0058*/ 	.dword	_ZN40_INTERNAL_446a45e8_4_k_cu_d1f893e2_335964cuda3std6ranges3__45__cpo9iter_moveE
	.align		8
        /*0060*/ 	.dword	_ZN40_INTERNAL_446a45e8_4_k_cu_d1f893e2_335964cute7productE
	.align		8
        /*0068*/ 	.dword	_ZN40_INTERNAL_446a45e8_4_k_cu_d1f893e2_335964cute1_E
	.align		8
        /*0070*/ 	.dword	$str$25
	.align		8
        /*0078*/ 	.dword	$str$26
	.align		8
        /*0080*/ 	.dword	$str$27
	.align		8
        /*0088*/ 	.dword	$str$28


//--------------------- .text._ZN7cutlass13device_kernelINS_4gemm6kernel13GemmUniversalIN4cute5tupleIJiiiiEEENS1_10collective13CollectiveMmaINS1_35MainloopSm100TmaUmmaWarpSpecializedILi6ELi2ELi4ENS5_IJNS4_1CILi2EEESB_NSA_ILi1EEEEEEEENS5_IJNSA_ILi64EEESF_SF_EEENS_10tfloat32_tENS5_IJlSC_lEEESH_SI_NS4_8TiledMMAINS4_8MMA_AtomIJNS4_17SM100_MMA_TF32_SSISH_SH_fLi64ELi64ELNS4_4UMMA5MajorE0ELSN_0ELNSM_7ScaleInE0ELSO_0EEEEEENS4_6LayoutINS5_IJSC_SC_SC_EEENS5_IJNSA_ILi0EEEST_ST_EEEEENS5_IJNS4_10UnderscoreESW_SW_EEEEENS4_23SM90_TMA_LOAD_MULTICASTENS4_14ComposedLayoutINS4_7SwizzleILi3ELi4ELi3EEENS4_18smem_ptr_flag_bitsILi32EEENSR_INS5_IJNSA_ILi8EEENSA_ILi32EEEEEENS5_IJS16_SC_EEEEEEEvNS4_8identityESZ_S1A_vS1B_EENS_8epilogue10collective18CollectiveEpilogueINS1D_23Sm100TmaWarpSpecializedILi3ELi2ELi16ELb1ELb0EEEJSG_NS5_IJNSR_ISF_SC_EENSR_IS16_SC_EEEEESH_SI_SH_SI_NS1D_6fusion15FusionCallbacksIS1H_NS1L_17LinearCombinationISH_fSH_fLNS_15FloatRoundStyleE2EEESG_S1K_JEEENS4_5SM1004TMEM4LOAD26SM100_TMEM_LOAD_16dp128b8xENS4_13SM90_TMA_LOADES1A_NS4_17SM75_U32x4_LDSM_NENS4_14SM90_TMA_STOREES1A_NS4_17SM90_U32x4_STSM_NENS4_39AutoVectorizingCopyWithAssumedAlignmentILi128EEEEEEvvEEEEvNT_6ParamsE --------------------------
	.section	.text._ZN7cutlass13device_kernelINS_4gemm6kernel13GemmUniversalIN4cute5tupleIJiiiiEEENS1_10collective13CollectiveMmaINS1_35MainloopSm100TmaUmmaWarpSpecializedILi6ELi2ELi4ENS5_IJNS4_1CILi2EEESB_NSA_ILi1EEEEEEEENS5_IJNSA_ILi64EEESF_SF_EEENS_10tfloat32_tENS5_IJlSC_lEEESH_SI_NS4_8TiledMMAINS4_8MMA_AtomIJNS4_17SM100_MMA_TF32_SSISH_SH_fLi64ELi64ELNS4_4UMMA5MajorE0ELSN_0ELNSM_7ScaleInE0ELSO_0EEEEEENS4_6LayoutINS5_IJSC_SC_SC_EEENS5_IJNSA_ILi0EEEST_ST_EEEEENS5_IJNS4_10UnderscoreESW_SW_EEEEENS4_23SM90_TMA_LOAD_MULTICASTENS4_14ComposedLayoutINS4_7SwizzleILi3ELi4ELi3EEENS4_18smem_ptr_flag_bitsILi32EEENSR_INS5_IJNSA_ILi8EEENSA_ILi32EEEEEENS5_IJS16_SC_EEEEEEEvNS4_8identityESZ_S1A_vS1B_EENS_8epilogue10collective18CollectiveEpilogueINS1D_23Sm100TmaWarpSpecializedILi3ELi2ELi16ELb1ELb0EEEJSG_NS5_IJNSR_ISF_SC_EENSR_IS16_SC_EEEEESH_SI_SH_SI_NS1D_6fusion15FusionCallbacksIS1H_NS1L_17LinearCombinationISH_fSH_fLNS_15FloatRoundStyleE2EEESG_S1K_JEEENS4_5SM1004TMEM4LOAD26SM100_TMEM_LOAD_16dp128b8xENS4_13SM90_TMA_LOADES1A_NS4_17SM75_U32x4_LDSM_NENS4_14SM90_TMA_STOREES1A_NS4_17SM90_U32x4_STSM_NENS4_39AutoVectorizingCopyWithAssumedAlignmentILi128EEEEEEvvEEEEvNT_6ParamsE,"ax",@progbits
	.align	128
.text._ZN7cutlass13device_kernelINS_4gemm6kernel13GemmUniversalIN4cute5tupleIJiiiiEEENS1_10collective13CollectiveMmaINS1_35MainloopSm100TmaUmmaWarpSpecializedILi6ELi2ELi4ENS5_IJNS4_1CILi2EEESB_NSA_ILi1EEEEEEEENS5_IJNSA_ILi64EEESF_SF_EEENS_10tfloat32_tENS5_IJlSC_lEEESH_SI_NS4_8TiledMMAINS4_8MMA_AtomIJNS4_17SM100_MMA_TF32_SSISH_SH_fLi64ELi64ELNS4_4UMMA5MajorE0ELSN_0ELNSM_7ScaleInE0ELSO_0EEEEEENS4_6LayoutINS5_IJSC_SC_SC_EEENS5_IJNSA_ILi0EEEST_ST_EEEEENS5_IJNS4_10UnderscoreESW_SW_EEEEENS4_23SM90_TMA_LOAD_MULTICASTENS4_14ComposedLayoutINS4_7SwizzleILi3ELi4ELi3EEENS4_18smem_ptr_flag_bitsILi32EEENSR_INS5_IJNSA_ILi8EEENSA_ILi32EEEEEENS5_IJS16_SC_EEEEEEEvNS4_8identityESZ_S1A_vS1B_EENS_8epilogue10collective18CollectiveEpilogueINS1D_23Sm100TmaWarpSpecializedILi3ELi2ELi16ELb1ELb0EEEJSG_NS5_IJNSR_ISF_SC_EENSR_IS16_SC_EEEEESH_SI_SH_SI_NS1D_6fusion15FusionCallbacksIS1H_NS1L_17LinearCombinationISH_fSH_fLNS_15FloatRoundStyleE2EEESG_S1K_JEEENS4_5SM1004TMEM4LOAD26SM100_TMEM_LOAD_16dp128b8xENS4_13SM90_TMA_LOADES1A_NS4_17SM75_U32x4_LDSM_NENS4_14SM90_TMA_STOREES1A_NS4_17SM90_U32x4_STSM_NENS4_39AutoVectorizingCopyWithAssumedAlignmentILi128EEEEEEvvEEEEvNT_6ParamsE:
        .type           _ZN7cutlass13device_kernelINS_4gemm6kernel13GemmUniversalIN4cute5tupleIJiiiiEEENS1_10collective13CollectiveMmaINS1_35MainloopSm100TmaUmmaWarpSpecializedILi6ELi2ELi4ENS5_IJNS4_1CILi2EEESB_NSA_ILi1EEEEEEEENS5_IJNSA_ILi64EEESF_SF_EEENS_10tfloat32_tENS5_IJlSC_lEEESH_SI_NS4_8TiledMMAINS4_8MMA_AtomIJNS4_17SM100_MMA_TF32_SSISH_SH_fLi64ELi64ELNS4_4UMMA5MajorE0ELSN_0ELNSM_7ScaleInE0ELSO_0EEEEEENS4_6LayoutINS5_IJSC_SC_SC_EEENS5_IJNSA_ILi0EEEST_ST_EEEEENS5_IJNS4_10UnderscoreESW_SW_EEEEENS4_23SM90_TMA_LOAD_MULTICASTENS4_14ComposedLayoutINS4_7SwizzleILi3ELi4ELi3EEENS4_18smem_ptr_flag_bitsILi32EEENSR_INS5_IJNSA_ILi8EEENSA_ILi32EEEEEENS5_IJS16_SC_EEEEEEEvNS4_8identityESZ_S1A_vS1B_EENS_8epilogue10collective18CollectiveEpilogueINS1D_23Sm100TmaWarpSpecializedILi3ELi2ELi16ELb1ELb0EEEJSG_NS5_IJNSR_ISF_SC_EENSR_IS16_SC_EEEEESH_SI_SH_SI_NS1D_6fusion15FusionCallbacksIS1H_NS1L_17LinearCombinationISH_fSH_fLNS_15FloatRoundStyleE2EEESG_S1K_JEEENS4_5SM1004TMEM4LOAD26SM100_TMEM_LOAD_16dp128b8xENS4_13SM90_TMA_LOADES1A_NS4_17SM75_U32x4_LDSM_NENS4_14SM90_TMA_STOREES1A_NS4_17SM90_U32x4_STSM_NENS4_39AutoVectorizingCopyWithAssumedAlignmentILi128EEEEEEvvEEEEvNT_6ParamsE,@function
        .size           _ZN7cutlass13device_kernelINS_4gemm6kernel13GemmUniversalIN4cute5tupleIJiiiiEEENS1_10collective13CollectiveMmaINS1_35MainloopSm100TmaUmmaWarpSpecializedILi6ELi2ELi4ENS5_IJNS4_1CILi2EEESB_NSA_ILi1EEEEEEEENS5_IJNSA_ILi64EEESF_SF_EEENS_10tfloat32_tENS5_IJlSC_lEEESH_SI_NS4_8TiledMMAINS4_8MMA_AtomIJNS4_17SM100_MMA_TF32_SSISH_SH_fLi64ELi64ELNS4_4UMMA5MajorE0ELSN_0ELNSM_7ScaleInE0ELSO_0EEEEEENS4_6LayoutINS5_IJSC_SC_SC_EEENS5_IJNSA_ILi0EEEST_ST_EEEEENS5_IJNS4_10UnderscoreESW_SW_EEEEENS4_23SM90_TMA_LOAD_MULTICASTENS4_14ComposedLayoutINS4_7SwizzleILi3ELi4ELi3EEENS4_18smem_ptr_flag_bitsILi32EEENSR_INS5_IJNSA_ILi8EEENSA_ILi32EEEEEENS5_IJS16_SC_EEEEEEEvNS4_8identityESZ_S1A_vS1B_EENS_8epilogue10collective18CollectiveEpilogueINS1D_23Sm100TmaWarpSpecializedILi3ELi2ELi16ELb1ELb0EEEJSG_NS5_IJNSR_ISF_SC_EENSR_IS16_SC_EEEEESH_SI_SH_SI_NS1D_6fusion15FusionCallbacksIS1H_NS1L_17LinearCombinationISH_fSH_fLNS_15FloatRoundStyleE2EEESG_S1K_JEEENS4_5SM1004TMEM4LOAD26SM100_TMEM_LOAD_16dp128b8xENS4_13SM90_TMA_LOADES1A_NS4_17SM75_U32x4_LDSM_NENS4_14SM90_TMA_STOREES1A_NS4_17SM90_U32x4_STSM_NENS4_39AutoVectorizingCopyWithAssumedAlignmentILi128EEEEEEvvEEEEvNT_6ParamsE,(.L_x_171 - _ZN7cutlass13device_kernelINS_4gemm6kernel13GemmUniversalIN4cute5tupleIJiiiiEEENS1_10collective13CollectiveMmaINS1_35MainloopSm100TmaUmmaWarpSpecializedILi6ELi2ELi4ENS5_IJNS4_1CILi2EEESB_NSA_ILi1EEEEEEEENS5_IJNSA_ILi64EEESF_SF_EEENS_10tfloat32_tENS5_IJlSC_lEEESH_SI_NS4_8TiledMMAINS4_8MMA_AtomIJNS4_17SM100_MMA_TF32_SSISH_SH_fLi64ELi64ELNS4_4UMMA5MajorE0ELSN_0ELNSM_7ScaleInE0ELSO_0EEEEEENS4_6LayoutINS5_IJSC_SC_SC_EEENS5_IJNSA_ILi0EEEST_ST_EEEEENS5_IJNS4_10UnderscoreESW_SW_EEEEENS4_23SM90_TMA_LOAD_MULTICASTENS4_14ComposedLayoutINS4_7SwizzleILi3ELi4ELi3EEENS4_18smem_ptr_flag_bitsILi32EEENSR_INS5_IJNSA_ILi8EEENSA_ILi32EEEEEENS5_IJS16_SC_EEEEEEEvNS4_8identityESZ_S1A_vS1B_EENS_8epilogue10collective18CollectiveEpilogueINS1D_23Sm100TmaWarpSpecializedILi3ELi2ELi16ELb1ELb0EEEJSG_NS5_IJNSR_ISF_SC_EENSR_IS16_SC_EEEEESH_SI_SH_SI_NS1D_6fusion15FusionCallbacksIS1H_NS1L_17LinearCombinationISH_fSH_fLNS_15FloatRoundStyleE2EEESG_S1K_JEEENS4_5SM1004TMEM4LOAD26SM100_TMEM_LOAD_16dp128b8xENS4_13SM90_TMA_LOADES1A_NS4_17SM75_U32x4_LDSM_NENS4_14SM90_TMA_STOREES1A_NS4_17SM90_U32x4_STSM_NENS4_39AutoVectorizingCopyWithAssumedAlignmentILi128EEEEEEvvEEEEvNT_6ParamsE)
        .other          _ZN7cutlass13device_kernelINS_4gemm6kernel13GemmUniversalIN4cute5tupleIJiiiiEEENS1_10collective13CollectiveMmaINS1_35MainloopSm100TmaUmmaWarpSpecializedILi6ELi2ELi4ENS5_IJNS4_1CILi2EEESB_NSA_ILi1EEEEEEEENS5_IJNSA_ILi64EEESF_SF_EEENS_10tfloat32_tENS5_IJlSC_lEEESH_SI_NS4_8TiledMMAINS4_8MMA_AtomIJNS4_17SM100_MMA_TF32_SSISH_SH_fLi64ELi64ELNS4_4UMMA5MajorE0ELSN_0ELNSM_7ScaleInE0ELSO_0EEEEEENS4_6LayoutINS5_IJSC_SC_SC_EEENS5_IJNSA_ILi0EEEST_ST_EEEEENS5_IJNS4_10UnderscoreESW_SW_EEEEENS4_23SM90_TMA_LOAD_MULTICASTENS4_14ComposedLayoutINS4_7SwizzleILi3ELi4ELi3EEENS4_18smem_ptr_flag_bitsILi32EEENSR_INS5_IJNSA_ILi8EEENSA_ILi32EEEEEENS5_IJS16_SC_EEEEEEEvNS4_8identityESZ_S1A_vS1B_EENS_8epilogue10collective18CollectiveEpilogueINS1D_23Sm100TmaWarpSpecializedILi3ELi2ELi16ELb1ELb0EEEJSG_NS5_IJNSR_ISF_SC_EENSR_IS16_SC_EEEEESH_SI_SH_SI_NS1D_6fusion15FusionCallbacksIS1H_NS1L_17LinearCombinationISH_fSH_fLNS_15FloatRoundStyleE2EEESG_S1K_JEEENS4_5SM1004TMEM4LOAD26SM100_TMEM_LOAD_16dp128b8xENS4_13SM90_TMA_LOADES1A_NS4_17SM75_U32x4_LDSM_NENS4_14SM90_TMA_STOREES1A_NS4_17SM90_U32x4_STSM_NENS4_39AutoVectorizingCopyWithAssumedAlignmentILi128EEEEEEvvEEEEvNT_6ParamsE,@"STO_CUDA_ENTRY STV_DEFAULT"
_ZN7cutlass13device_kernelINS_4gemm6kernel13GemmUniversalIN4cute5tupleIJiiiiEEENS1_10collective13CollectiveMmaINS1_35MainloopSm100TmaUmmaWarpSpecializedILi6ELi2ELi4ENS5_IJNS4_1CILi2EEESB_NSA_ILi1EEEEEEEENS5_IJNSA_ILi64EEESF_SF_EEENS_10tfloat32_tENS5_IJlSC_lEEESH_SI_NS4_8TiledMMAINS4_8MMA_AtomIJNS4_17SM100_MMA_TF32_SSISH_SH_fLi64ELi64ELNS4_4UMMA5MajorE0ELSN_0ELNSM_7ScaleInE0ELSO_0EEEEEENS4_6LayoutINS5_IJSC_SC_SC_EEENS5_IJNSA_ILi0EEEST_ST_EEEEENS5_IJNS4_10UnderscoreESW_SW_EEEEENS4_23SM90_TMA_LOAD_MULTICASTENS4_14ComposedLayoutINS4_7SwizzleILi3ELi4ELi3EEENS4_18smem_ptr_flag_bitsILi32EEENSR_INS5_IJNSA_ILi8EEENSA_ILi32EEEEEENS5_IJS16_SC_EEEEEEEvNS4_8identityESZ_S1A_vS1B_EENS_8epilogue10collective18CollectiveEpilogueINS1D_23Sm100TmaWarpSpecializedILi3ELi2ELi16ELb1ELb0EEEJSG_NS5_IJNSR_ISF_SC_EENSR_IS16_SC_EEEEESH_SI_SH_SI_NS1D_6fusion15FusionCallbacksIS1H_NS1L_17LinearCombinationISH_fSH_fLNS_15FloatRoundStyleE2EEESG_S1K_JEEENS4_5SM1004TMEM4LOAD26SM100_TMEM_LOAD_16dp128b8xENS4_13SM90_TMA_LOADES1A_NS4_17SM75_U32x4_LDSM_NENS4_14SM90_TMA_STOREES1A_NS4_17SM90_U32x4_STSM_NENS4_39AutoVectorizingCopyWithAssumedAlignmentILi128EEEEEEvvEEEEvNT_6ParamsE:
[----:B------:R-:W1:Y:S01]  /*0000*/  LDC R1, c[0x0][0x37c] ;  /* 0x0000df00ff017b82 */ /* 0x000e620000000800 */
[----:B------:R-:W2:Y:S01]  /*0010*/  S2R R64, SR_TID.X ;  /* 0x0000000000407919 */ /* 0x000ea20000002100 */
[----:B------:R-:W3:Y:S01]  /*0020*/  LDCU.64 UR8, c[0x0][0x890] ;  /* 0x00011200ff0877ac */ /* 0x000ee20008000a00 */
[----:B------:R-:W-:Y:S02]  /*0030*/  PRMT R53, RZ, 0x7610, R53 ;  /* 0x00007610ff357816 */ /* 0x000fe40000000035 */
[----:B------:R-:W-:Y:S01]  /*0040*/  ELECT P4, URZ, PT ;  /* 0x0000000000ff782f */ /* 0x000fe20003880000 */
[----:B---3--:R-:W-:-:S04]  /*0050*/  UISETP.NE.U32.AND UP0, UPT, UR8, URZ, UPT ;  /* 0x000000ff0800728c */ /* 0x008fc8000bf05070 */
[----:B------:R-:W-:Y:S01]  /*0060*/  UISETP.NE.AND.EX UP0, UPT, UR9, URZ, UPT, UP0 ;  /* 0x000000ff0900728c */ /* 0x000fe2000bf05300 */
[----:B--2---:R-:W-:-:S05]  /*0070*/  SHF.R.U32.HI R54, RZ, 0x5, R64 ;  /* 0x00000005ff367819 */ /* 0x004fca0000011640 */
[----:B------:R-:W2:Y:S02]  /*0080*/  SHFL.IDX PT, R0, R54, RZ, 0x1f ;  /* 0x00001fff36007589 */ /* 0x000ea400000e0000 */
[----:B--2---:R-:W-:Y:S01]  /*0090*/  R2UR UR22, R0 ;  /* 0x00000000001672ca */ /* 0x004fe200000e0000 */
[----:B-1----:R-:W-:-:S14]  /*00a0*/  BRA.U UP0, `(.L_x_0) ;  /* 0x0000000100307547 */ /* 0x002fdc000b800000 */
[----:B------:R-:W1:Y:S02]  /*00b0*/  LDCU.64 UR4, c[0x0][0x888] ;  /* 0x00011100ff0477ac */ /* 0x000e640008000a00 */
[----:B-1----:R-:W-:-:S04]  /*00c0*/  UISETP.NE.U32.AND UP0, UPT, UR4, URZ, UPT ;  /* 0x000000ff0400728c */ /* 0x002fc8000bf05070 */
[----:B------:R-:W-:-:S09]  /*00d0*/  UISETP.NE.AND.EX UP0, UPT, UR5, URZ, UPT, UP0 ;  /* 0x000000ff0500728c */ /* 0x000fd2000bf05300 */
[----:B------:R-:W-:Y:S05]  /*00e0*/  BRA.U !UP0, `(.L_x_1) ;  /* 0x0000000108147547 */ /* 0x000fea000b800000 */
[----:B------:R-:W1:Y:S01]  /*00f0*/  LDC.64 R26, c[0x0][0x888] ;  /* 0x00022200ff1a7b82 */ /* 0x000e620000000a00 */
[----:B------:R-:W1:Y:S02]  /*0100*/  LDCU.64 UR4, c[0x0][0x358] ;  /* 0x00006b00ff0477ac */ /* 0x000e640008000a00 */
[----:B-1----:R1:W5:Y:S01]  /*0110*/  LDG.E R26, desc[UR4][R26.64] ;  /* 0x000000041a1a7981 */ /* 0x002362000c1e1900 */
[----:B------:R-:W-:Y:S01]  /*0120*/  HFMA2 R53, -RZ, RZ, 0, 5.9604644775390625e-08 ;  /* 0x00000001ff357431 */ /* 0x000fe200000001ff */
[----:B------:R-:W-:Y:S05]  /*0130*/  BRA `(.L_x_0) ;  /* 0x00000000000c7947 */ /* 0x000fea0003800000 */
.L_x_1:
[----:B------:R-:W1:Y:S01]  /*0140*/  LDCU UR4, c[0x0][0x880] ;  /* 0x00011000ff0477ac */ /* 0x000e620008000800 */
[----:B------:R-:W-:Y:S01]  /*0150*/  HFMA2 R53, -RZ, RZ, 0, 5.9604644775390625e-08 ;  /* 0x00000001ff357431 */ /* 0x000fe200000001ff */
[----:B-1----:R-:W-:-:S07]  /*0160*/  MOV R26, UR4 ;  /* 0x00000004001a7c02 */ /* 0x002fce0008000f00 */
.L_x_0:
[----:B------:R-:W2:Y:S02]  /*0170*/  LDCU.64 UR4, c[0x0][0x8b0] ;  /* 0x00011600ff0477ac */ /* 0x000ea40008000a00 */
[----:B--2---:R-:W-:-:S04]  /*0180*/  UISETP.NE.U32.AND UP0, UPT, UR4, URZ, UPT ;  /* 0x000000ff0400728c */ /* 0x004fc8000bf05070 */
[----:B------:R-:W-:-:S09]  /*0190*/  UISETP.NE.AND.EX UP0, UPT, UR5, URZ, UPT, UP0 ;  /* 0x000000ff0500728c */ /* 0x000fd2000bf05300 */
[----:B------:R-:W-:Y:S05]  /*01a0*/  BRA.U UP0, `(.L_x_2) ;  /* 0x0000000100287547 */ /* 0x000fea000b800000 */
[----:B------:R-:W2:Y:S02]  /*01b0*/  LDCU.64 UR4, c[0x0][0x8a8] ;  /* 0x00011500ff0477ac */ /* 0x000ea40008000a00 */
[----:B--2---:R-:W-:-:S04]  /*01c0*/  UISETP.NE.U32.AND UP0, UPT, UR4, URZ, UPT ;  /* 0x000000ff0400728c */ /* 0x004fc8000bf05070 */
[----:B------:R-:W-:-:S09]  /*01d0*/  UISETP.NE.AND.EX UP0, UPT, UR5, URZ, UPT, UP0 ;  /* 0x000000ff0500728c */ /* 0x000fd2000bf05300 */
[----:B------:R-:W-:Y:S05]  /*01e0*/  BRA.U !UP0, `(.L_x_3) ;  /* 0x0000000108107547 */ /* 0x000fea000b800000 */
[----:B------:R-:W2:Y:S01]  /*01f0*/  LDC.64 R24, c[0x0][0x8a8] ;  /* 0x00022a00ff187b82 */ /* 0x000ea20000000a00 */
[----:B------:R-:W2:Y:S02]  /*0200*/  LDCU.64 UR4, c[0x0][0x358] ;  /* 0x00006b00ff0477ac */ /* 0x000ea40008000a00 */
[----:B--2---:R2:W5:Y:S01]  /*0210*/  LDG.E R24, desc[UR4][R24.64] ;  /* 0x0000000418187981 */ /* 0x004562000c1e1900 */
[----:B------:R-:W-:Y:S05]  /*0220*/  BRA `(.L_x_2) ;  /* 0x0000000000087947 */ /* 0x000fea0003800000 */
.L_x_3:
[----:B------:R-:W2:Y:S02]  /*0230*/  LDCU UR4, c[0x0][0x8a0] ;  /* 0x00011400ff0477ac */ /* 0x000ea40008000800 */
[----:B--2---:R-:W-:Y:S02]  /*0240*/  MOV R24, UR4 ;  /* 0x0000000400187c02 */ /* 0x004fe40008000f00 */
.L_x_2:
[----:B------:R-:W-:Y:S01]  /*0250*/  IMAD.U32 R0, RZ, RZ, UR22 ;  /* 0x00000016ff007e24 */ /* 0x000fe2000f8e00ff */
[----:B------:R-:W-:Y:S04]  /*0260*/  BSSY.RECONVERGENT B0, `(.L_x_4) ;  /* 0x000000c000007945 */ /* 0x000fe80003800200 */
[C---:B------:R-:W-:Y:S02]  /*0270*/  ISETP.NE.OR P1, PT, R0.reuse, 0x1, !P4 ;  /* 0x000000010000780c */ /* 0x040fe40006725670 */
[----:B------:R-:W-:-:S11]  /*0280*/  ISETP.NE.OR P0, PT, R0, 0x3, !P4 ;  /* 0x000000030000780c */ /* 0x000fd60006705670 */
[----:B------:R-:W-:Y:S05]  /*0290*/  @P1 BRA `(.L_x_5) ;  /* 0x0000000000201947 */ /* 0x000fea0003800000 */
[----:B------:R-:W3:Y:S02]  /*02a0*/  LDCU.64 UR4, c[0x0][0x348] ;  /* 0x00006900ff0477ac */ /* 0x000ee40008000a00 */
[----:B---3--:R-:W-:Y:S02]  /*02b0*/  UIADD3 UR6, UP1, UPT, UR4, 0x80, URZ ;  /* 0x0000008004067890 */ /* 0x008fe4000ff3e0ff */
[----:B------:R-:W-:Y:S02]  /*02c0*/  UIADD3 UR4, UP0, UPT, UR4, 0x180, URZ ;  /* 0x0000018004047890 */ /* 0x000fe4000ff1e0ff */
[----:B------:R-:W-:Y:S02]  /*02d0*/  UIADD3.X UR7, UPT, UPT, URZ, UR5, URZ, UP1, !UPT ;  /* 0x00000005ff077290 */ /* 0x000fe40008ffe4ff */
[----:B------:R-:W-:-:S07]  /*02e0*/  UIADD3.X UR5, UPT, UPT, URZ, UR5, URZ, UP0, !UPT ;  /* 0x00000005ff057290 */ /* 0x000fce00087fe4ff */
[----:B------:R3:W-:Y:S02]  /*02f0*/  UTMACCTL.PF [UR6] ;  /* 0x00000000060079b9 */ /* 0x0007e40008040000 */
[----:B------:R3:W-:Y:S02]  /*0300*/  UTMACCTL.PF [UR4] ;  /* 0x00000000040079b9 */ /* 0x0007e40008040000 */
[----:B---3--:R-:W-:Y:S01]  /*0310*/  NOP ;  /* 0x0000000000007918 */ /* 0x008fe20000000000 */
.L_x_5:
[----:B------:R-:W-:Y:S05]  /*0320*/  BSYNC.RECONVERGENT B0 ;  /* 0x0000000000007941 */ /* 0x000fea0003800200 */
.L_x_4:
[----:B------:R-:W-:Y:S04]  /*0330*/  BSSY.RECONVERGENT B0, `(.L_x_6) ;  /* 0x000000a000007945 */ /* 0x000fe80003800200 */
        /* <DEDUP_REMOVED lines=9> */
.L_x_7:
[----:B------:R-:W-:Y:S05]  /*03d0*/  BSYNC.RECONVERGENT B0 ;  /* 0x0000000000007941 */ /* 0x000fea0003800200 */
.L_x_6:
[----:B------:R-:W3:Y:S01]  /*03e0*/  LDCU.64 UR4, c[0x0][0x888] ;  /* 0x00011100ff0477ac */ /* 0x000ee20008000a00 */
[----:B------:R-:W-:Y:S02]  /*03f0*/  UISETP.EQ.U32.AND UP1, UPT, UR8, URZ, UPT ;  /* 0x000000ff0800728c */ /* 0x000fe4000bf22070 */
[----:B------:R-:W-:Y:S02]  /*0400*/  UPLOP3.LUT UP3, UPT, UPT, UPT, UPT, 0x80, 0x8 ;  /* 0x000000000008789c */ /* 0x000fe40003f6f070 */
[----:B---3--:R-:W-:-:S04]  /*0410*/  UISETP.NE.U32.AND UP0, UPT, UR4, URZ, UPT ;  /* 0x000000ff0400728c */ /* 0x008fc8000bf05070 */
[----:B------:R-:W-:-:S04]  /*0420*/  UISETP.NE.AND.EX UP0, UPT, UR5, URZ, UPT, UP0 ;  /* 0x000000ff0500728c */ /* 0x000fc8000bf05300 */
[----:B------:R-:W-:-:S04]  /*0430*/  UISETP.EQ.OR.EX UP2, UPT, UR9, URZ, !UP0, UP1 ;  /* 0x000000ff0900728c */ /* 0x000fc8000c742710 */
[----:B------:R-:W-:-:S06]  /*0440*/  UP2UR UR4, UPR, URZ, 0x4 ;  /* 0x00000004ff047883 */ /* 0x000fcc0008000000 */
[----:B------:R-:W-:Y:S01]  /*0450*/  MOV R57, UR4 ;  /* 0x0000000400397c02 */ /* 0x000fe20008000f00 */
[----:B------:R-:W-:Y:S06]  /*0460*/  BRA.U !UP2, `(.L_x_8) ;  /* 0x000000010a207547 */ /* 0x000fec000b800000 */
[----:B------:R-:W-:Y:S01]  /*0470*/  UISETP.NE.U32.AND UP1, UPT, UR8, URZ, UPT ;  /* 0x000000ff0800728c */ /* 0x000fe2000bf25070 */
[----:B-----5:R-:W-:Y:S01]  /*0480*/  FSETP.NEU.AND P0, PT, R26, RZ, PT ;  /* 0x000000ff1a00720b */ /* 0x020fe20003f0d000 */
[----:B------:R-:W-:Y:S02]  /*0490*/  USEL UR4, URZ, 0xffffffff, UP0 ;  /* 0xffffffffff047887 */ /* 0x000fe40008000000 */
[----:B------:R-:W-:-:S10]  /*04a0*/  UISETP.NE.AND.EX UP1, UPT, UR9, URZ, UPT, UP1 ;  /* 0x000000ff0900728c */ /* 0x000fd4000bf25310 */
[----:B------:R-:W-:Y:S01]  /*04b0*/  VOTEU.ANY UP0, P0 ;  /* 0x0000000000ff7886 */ /* 0x000fe20000000100 */
[----:B------:R-:W-:-:S04]  /*04c0*/  @!UP1 USEL UR4, URZ, 0xffffffff, UP0 ;  /* 0xffffffffff049887 */ /* 0x000fc80008000000 */
[----:B------:R-:W-:-:S04]  /*04d0*/  ULOP3.LUT UR4, UR4, 0x1, URZ, 0xc0, !UPT ;  /* 0x0000000104047892 */ /* 0x000fc8000f8ec0ff */
[----:B------:R-:W-:-:S11]  /*04e0*/  UISETP.NE.U32.AND UP3, UPT, UR4, 0x1, UPT ;  /* 0x000000010400788c */ /* 0x000fd6000bf65070 */
.L_x_8:
[----:B------:R-:W3:Y:S01]  /*04f0*/  SHFL.IDX PT, R2, R54, RZ, 0x1f ;  /* 0x00001fff36027589 */ /* 0x000ee200000e0000 */
[----:B------:R-:W-:-:S04]  /*0500*/  UISETP.NE.AND UP0, UPT, UR22, 0x2, UPT ;  /* 0x000000021600788c */ /* 0x000fc8000bf05270 */
[----:B------:R-:W-:Y:S01]  /*0510*/  USEL UR37, URZ, 0x1, UP0 ;  /* 0x00000001ff257887 */ /* 0x000fe20008000000 */
[----:B---3--:R-:W-:-:S13]  /*0520*/  ISETP.NE.AND P0, PT, R2, RZ, PT ;  /* 0x000000ff0200720c */ /* 0x008fda0003f05270 */
[----:B------:R-:W-:Y:S05]  /*0530*/  @P0 BRA `(.L_x_9) ;  /* 0x0000000000680947 */ /* 0x000fea0003800000 */
[----:B------:R-:W3:Y:S01]  /*0540*/  S2UR UR4, SR_CgaCtaId ;  /* 0x00000000000479c3 */ /* 0x000ee20000008800 */
[----:B------:R-:W-:Y:S01]  /*0550*/  UMOV UR5, 0x400 ;  /* 0x0000040000057882 */ /* 0x000fe20000000000 */
[----:B------:R-:W-:Y:S01]  /*0560*/  UMOV UR8, 0x1 ;  /* 0x0000000100087882 */ /* 0x000fe20000000000 */
[----:B------:R-:W-:Y:S01]  /*0570*/  UMOV UR6, 0x3 ;  /* 0x0000000300067882 */ /* 0x000fe20000000000 */
[----:B------:R-:W-:-:S04]  /*0580*/  UIADD3 UR8, UPT, UPT, -UR8, 0x100000, URZ ;  /* 0x0010000008087890 */ /* 0x000fc8000fffe1ff */
[----:B------:R-:W-:Y:S02]  /*0590*/  USHF.L.U32 UR9, UR8, 0xb, URZ ;  /* 0x0000000b08097899 */ /* 0x000fe400080006ff */
[----:B------:R-:W-:Y:S02]  /*05a0*/  USHF.L.U32 UR8, UR8, 0x1, URZ ;  /* 0x0000000108087899 */ /* 0x000fe400080006ff */
[----:B------:R-:W-:-:S04]  /*05b0*/  UIADD3 UR6, UPT, UPT, -UR6, 0x100000, URZ ;  /* 0x0010000006067890 */ /* 0x000fc8000fffe1ff */
[----:B------:R-:W-:Y:S02]  /*05c0*/  USHF.L.U32 UR7, UR6, 0xb, URZ ;  /* 0x0000000b06077899 */ /* 0x000fe400080006ff */
[----:B------:R-:W-:Y:S01]  /*05d0*/  USHF.L.U32 UR6, UR6, 0x1, URZ ;  /* 0x0000000106067899 */ /* 0x000fe200080006ff */
[----:B------:R-:W-:Y:S01]  /*05e0*/  ELECT P0, URZ, PT ;  /* 0x0000000000ff782f */ /* 0x000fe20003800000 */
[----:B---3--:R-:W-:Y:S01]  /*05f0*/  ULEA UR4, UR4, UR5, 0x18 ;  /* 0x0000000504047291 */ /* 0x008fe2000f8ec0ff */
[----:B------:R-:W3:Y:S11]  /*0600*/  FENCE.VIEW.ASYNC.S ;  /* 0x00000000000073c6 */ /* 0x000ef60000000000 */
[----:B---3--:R3:W4:Y:S01]  /*0610*/  SYNCS.EXCH.64 URZ, [UR4], UR8 ;  /* 0x0000000804ff75b2 */ /* 0x0087220008000100 */
[----:B------:R3:W1:Y:S01]  /*0620*/  SYNCS.EXCH.64 URZ, [UR4+0x30], UR6 ;  /* 0x0000300604ff75b2 */ /* 0x0006620008000100 */
        /* <DEDUP_REMOVED lines=10> */
[----:B------:R-:W-:Y:S01]  /*06d0*/  NOP ;  /* 0x0000000000007918 */ /* 0x000fe20000000000 */
.L_x_9:
[----:B------:R-:W2:Y:S01]  /*06e0*/  SHFL.IDX PT, R2, R54, RZ, 0x1f ;  /* 0x00001fff36027589 */ /* 0x000ea200000e0000 */
[----:B------:R-:W-:Y:S01]  /*06f0*/  NOP ;  /* 0x0000000000007918 */ /* 0x000fe20000000000 */
[----:B--2---:R-:W-:-:S13]  /*0700*/  ISETP.NE.AND P0, PT, R2, 0x1, PT ;  /* 0x000000010200780c */ /* 0x004fda0003f05270 */
[----:B------:R-:W-:Y:S05]  /*0710*/  @P0 BRA `(.L_x_10) ;  /* 0x0000000000500947 */ /* 0x000fea0003800000 */
[----:B---3--:R-:W2:Y:S01]  /*0720*/  S2UR UR4, SR_CgaCtaId ;  /* 0x00000000000479c3 */ /* 0x008ea20000008800 */
        /* <DEDUP_REMOVED lines=10> */
[----:B--2---:R-:W-:Y:S01]  /*07d0*/  ULEA UR4, UR4, UR5, 0x18 ;  /* 0x0000000504047291 */ /* 0x004fe2000f8ec0ff */
[----:B------:R-:W2:Y:S11]  /*07e0*/  FENCE.VIEW.ASYNC.S ;  /* 0x00000000000073c6 */ /* 0x000eb60000000000 */
[----:B--2---:R2:W3:Y:S01]  /*07f0*/  SYNCS.EXCH.64 URZ, [UR4+0x60], UR8 ;  /* 0x0000600804ff75b2 */ /* 0x0044e20008000100 */
[----:B------:R2:W1:Y:S01]  /*0800*/  SYNCS.EXCH.64 URZ, [UR4+0x78], UR6 ;  /* 0x0000780604ff75b2 */ /* 0x0004620008000100 */
[----:B------:R2:W1:Y:S01]  /*0810*/  SYNCS.EXCH.64 URZ, [UR4+0x68], UR8 ;  /* 0x0000680804ff75b2 */ /* 0x0004620008000100 */
[----:B------:R2:W1:Y:S01]  /*0820*/  SYNCS.EXCH.64 URZ, [UR4+0x80], UR6 ;  /* 0x0000800604ff75b2 */ /* 0x0004620008000100 */
[----:B------:R2:W1:Y:S01]  /*0830*/  SYNCS.EXCH.64 URZ, [UR4+0x70], UR8 ;  /* 0x0000700804ff75b2 */ /* 0x0004620008000100 */
[----:B------:R2:W1:Y:S01]  /*0840*/  SYNCS.EXCH.64 URZ, [UR4+0x88], UR6 ;  /* 0x0000880604ff75b2 */ /* 0x0004620008000100 */
[----:B------:R-:W-:Y:S01]  /*0850*/  NOP ;  /* 0x0000000000007918 */ /* 0x000fe20000000000 */
.L_x_10:
[----:B------:R-:W4:Y:S01]  /*0860*/  SHFL.IDX PT, R2, R54, RZ, 0x1f ;  /* 0x00001fff36027589 */ /* 0x000f2200000e0000 */
[----:B------:R-:W-:Y:S01]  /*0870*/  NOP ;  /* 0x0000000000007918 */ /* 0x000fe20000000000 */
[----:B----4-:R-:W-:-:S13]  /*0880*/  ISETP.NE.AND P0, PT, R2, 0x3, PT ;  /* 0x000000030200780c */ /* 0x010fda0003f05270 */
[----:B------:R-:W-:Y:S05]  /*0890*/  @P0 BRA `(.L_x_11) ;  /* 0x0000000000300947 */ /* 0x000fea0003800000 */
[----:B--23--:R-:W2:Y:S01]  /*08a0*/  S2UR UR6, SR_CgaCtaId ;  /* 0x00000000000679c3 */ /* 0x00cea20000008800 */
[----:B------:R-:W-:Y:S01]  /*08b0*/  UMOV UR4, 0x400 ;  /* 0x0000040000047882 */ /* 0x000fe20000000000 */
[----:B------:R-:W-:Y:S01]  /*08c0*/  UMOV UR5, 0x20 ;  /* 0x0000002000057882 */ /* 0x000fe20000000000 */
[----:B------:R-:W-:Y:S01]  /*08d0*/  ELECT P0, URZ, PT ;  /* 0x0000000000ff782f */ /* 0x000fe20003800000 */
[----:B--2---:R-:W-:Y:S02]  /*08e0*/  ULEA UR6, UR6, UR4, 0x18 ;  /* 0x0000000406067291 */ /* 0x004fe4000f8ec0ff */
[----:B------:R-:W-:-:S04]  /*08f0*/  UIADD3 UR4, UPT, UPT, -UR5, 0x100000, URZ ;  /* 0x0010000005047890 */ /* 0x000fc8000fffe1ff */
[----:B------:R-:W-:Y:S02]  /*0900*/  USHF.L.U32 UR5, UR4, 0xb, URZ ;  /* 0x0000000b04057899 */ /* 0x000fe400080006ff */
[----:B------:R-:W-:Y:S01]  /*0910*/  USHF.L.U32 UR4, UR4, 0x1, URZ ;  /* 0x0000000104047899 */ /* 0x000fe200080006ff */
[----:B------:R-:W2:Y:S11]  /*0920*/  FENCE.VIEW.ASYNC.S ;  /* 0x00000000000073c6 */ /* 0x000eb60000000000 */
[----:B--2---:R4:W2:Y:S01]  /*0930*/  SYNCS.EXCH.64 URZ, [UR6+0x90], UR4 ;  /* 0x0000900406ff75b2 */ /* 0x0048a20008000100 */
[----:B------:R4:W3:Y:S02]  /*0940*/  SYNCS.EXCH.64 URZ, [UR6+0x98], UR4 ;  /* 0x0000980406ff75b2 */ /* 0x0008e40008000100 */
[----:B----4-:R-:W-:Y:S01]  /*0950*/  NOP ;  /* 0x0000000000007918 */ /* 0x010fe20000000000 */
.L_x_11:
[----:B------:R-:W4:Y:S01]  /*0960*/  SHFL.IDX PT, R2, R54, RZ, 0x1f ;  /* 0x00001fff36027589 */ /* 0x000f2200000e0000 */
[----:B------:R-:W-:Y:S01]  /*0970*/  NOP ;  /* 0x0000000000007918 */ /* 0x000fe20000000000 */
[----:B----4-:R-:W-:-:S13]  /*0980*/  ISETP.NE.AND P0, PT, R2, 0x4, PT ;  /* 0x000000040200780c */ /* 0x010fda0003f05270 */
[----:B------:R-:W-:Y:S05]  /*0990*/  @P0 BRA `(.L_x_12) ;  /* 0x00000000004c0947 */ /* 0x000fea0003800000 */
[----:B--23--:R-:W2:Y:S01]  /*09a0*/  S2UR UR6, SR_CgaCtaId ;  /* 0x00000000000679c3 */ /* 0x00cea20000008800 */
[----:B------:R-:W-:Y:S01]  /*09b0*/  UMOV UR4, 0x3a0 ;  /* 0x000003a000047882 */ /* 0x000fe20000000000 */
[----:B------:R-:W-:Y:S01]  /*09c0*/  UMOV UR5, 0x400 ;  /* 0x0000040000057882 */ /* 0x000fe20000000000 */
[----:B------:R-:W-:Y:S01]  /*09d0*/  USEL UR4, UR4, 0x320, UP3 ;  /* 0x0000032004047887 */ /* 0x000fe20009800000 */
[----:B------:R-:W-:Y:S01]  /*09e0*/  UMOV UR8, 0x1 ;  /* 0x0000000100087882 */ /* 0x000fe20000000000 */
[----:B------:R-:W-:Y:S01]  /*09f0*/  ELECT P0, URZ, PT ;  /* 0x0000000000ff782f */ /* 0x000fe20003800000 */
[----:B------:R-:W-:-:S04]  /*0a00*/  UIADD3 UR8, UPT, UPT, -UR8, 0x100000, URZ ;  /* 0x0010000008087890 */ /* 0x000fc8000fffe1ff */
[----:B------:R-:W-:Y:S02]  /*0a10*/  USHF.L.U32 UR9, UR8, 0xb, URZ ;  /* 0x0000000b08097899 */ /* 0x000fe400080006ff */
[----:B------:R-:W-:Y:S02]  /*0a20*/  USHF.L.U32 UR8, UR8, 0x1, URZ ;  /* 0x0000000108087899 */ /* 0x000fe400080006ff */
[----:B--2---:R-:W-:Y:S02]  /*0a30*/  ULEA UR6, UR6, UR5, 0x18 ;  /* 0x0000000506067291 */ /* 0x004fe4000f8ec0ff */
[----:B------:R-:W-:-:S04]  /*0a40*/  UIADD3 UR4, UPT, UPT, -UR4, 0x100000, URZ ;  /* 0x0010000004047890 */ /* 0x000fc8000fffe1ff */
[----:B------:R-:W-:Y:S02]  /*0a50*/  USHF.L.U32 UR5, UR4, 0xb, URZ ;  /* 0x0000000b04057899 */ /* 0x000fe400080006ff */
[----:B------:R-:W-:Y:S01]  /*0a60*/  USHF.L.U32 UR4, UR4, 0x1, URZ ;  /* 0x0000000104047899 */ /* 0x000fe200080006ff */
[----:B------:R-:W2:Y:S03]  /*0a70*/  FENCE.VIEW.ASYNC.S ;  /* 0x00000000000073c6 */ /* 0x000ea60000000000 */
[----:B--2---:R4:W2:Y:S08]  /*0a80*/  SYNCS.EXCH.64 URZ, [UR6+0xa0], UR8 ;  /* 0x0000a00806ff75b2 */ /* 0x0048b00008000100 */
[----:B------:R4:W3:Y:S01]  /*0a90*/  SYNCS.EXCH.64 URZ, [UR6+0xb0], UR4 ;  /* 0x0000b00406ff75b2 */ /* 0x0008e20008000100 */
[----:B------:R4:W1:Y:S01]  /*0aa0*/  SYNCS.EXCH.64 URZ, [UR6+0xa8], UR8 ;  /* 0x0000a80806ff75b2 */ /* 0x0008620008000100 */
[----:B------:R4:W1:Y:S02]  /*0ab0*/  SYNCS.EXCH.64 URZ, [UR6+0xb8], UR4 ;  /* 0x0000b80406ff75b2 */ /* 0x0008640008000100 */
[----:B----4-:R-:W-:Y:S01]  /*0ac0*/  NOP ;  /* 0x0000000000007918 */ /* 0x010fe20000000000 */
.L_x_12:
[----:B------:R-:W4:Y:S01]  /*0ad0*/  SHFL.IDX PT, R2, R54, RZ, 0x1f ;  /* 0x00001fff36027589 */ /* 0x000f2200000e0000 */
[----:B------:R-:W-:Y:S01]  /*0ae0*/  NOP ;  /* 0x0000000000007918 */ /* 0x000fe20000000000 */
[----:B----4-:R-:W-:-:S13]  /*0af0*/  ISETP.NE.AND P0, PT, R2, 0x5, PT ;  /* 0x000000050200780c */ /* 0x010fda0003f05270 */
[----:B------:R-:W-:Y:S05]  /*0b00*/  @P0 BRA `(.L_x_13) ;  /* 0x0000000000580947 */ /* 0x000fea0003800000 */
[----:B--23--:R-:W2:Y:S01]  /*0b10*/  S2UR UR4, SR_CgaCtaId ;  /* 0x00000000000479c3 */ /* 0x00cea20000008800 */
        /* <DEDUP_REMOVED lines=12> */
[----:B--2---:R4:W2:Y:S01]  /*0be0*/  SYNCS.EXCH.64 URZ, [UR4+0xc0], UR8 ;  /* 0x0000c00804ff75b2 */ /* 0x0048a20008000100 */
[----:B------:R4:W3:Y:S01]  /*0bf0*/  SYNCS.EXCH.64 URZ, [UR4+0xe0], UR6 ;  /* 0x0000e00604ff75b2 */ /* 0x0008e20008000100 */
[----:B------:R4:W1:Y:S01]  /*0c00*/  SYNCS.EXCH.64 URZ, [UR4+0xc8], UR8 ;  /* 0x0000c80804ff75b2 */ /* 0x0008620008000100 */
[----:B------:R4:W1:Y:S01]  /*0c10*/  SYNCS.EXCH.64 URZ, [UR4+0xe8], UR6 ;  /* 0x0000e80604ff75b2 */ /* 0x0008620008000100 */
[----:B------:R4:W1:Y:S01]  /*0c20*/  SYNCS.EXCH.64 URZ, [UR4+0xd0], UR8 ;  /* 0x0000d00804ff75b2 */ /* 0x0008620008000100 */
[----:B------:R4:W1:Y:S01]  /*0c30*/  SYNCS.EXCH.64 URZ, [UR4+0xf0], UR6 ;  /* 0x0000f00604ff75b2 */ /* 0x0008620008000100 */
[----:B------:R4:W1:Y:S01]  /*0c40*/  SYNCS.EXCH.64 URZ, [UR4+0xd8], UR8 ;  /* 0x0000d80804ff75b2 */ /* 0x0008620008000100 */
[----:B------:R4:W1:Y:S02]  /*0c50*/  SYNCS.EXCH.64 URZ, [UR4+0xf8], UR6 ;  /* 0x0000f80604ff75b2 */ /* 0x0008640008000100 */
[----:B----4-:R-:W-:Y:S01]  /*0c60*/  NOP ;  /* 0x0000000000007918 */ /* 0x010fe20000000000 */
.L_x_13:
[----:B------:R-:W4:Y:S01]  /*0c70*/  SHFL.IDX PT, R2, R54, RZ, 0x1f ;  /* 0x00001fff36027589 */ /* 0x000f2200000e0000 */
[----:B------:R-:W1:Y:S01]  /*0c80*/  S2UR UR54, SR_CgaCtaId ;  /* 0x00000000003679c3 */ /* 0x000e620000008800 */
[----:B------:R-:W-:Y:S01]  /*0c90*/  NOP ;  /* 0x0000000000007918 */ /* 0x000fe20000000000 */
[----:B----4-:R-:W-:-:S13]  /*0ca0*/  ISETP.NE.AND P0, PT, R2, 0x3, PT ;  /* 0x000000030200780c */ /* 0x010fda0003f05270 */
[----:B-1----:R-:W-:Y:S05]  /*0cb0*/  @P0 BRA `(.L_x_14) ;  /* 0x0000000000340947 */ /* 0x002fea0003800000 */
[----:B--23--:R-:W-:Y:S01]  /*0cc0*/  UMOV UR4, 0x400 ;  /* 0x0000040000047882 */ /* 0x00cfe20000000000 */
[----:B------:R-:W-:Y:S01]  /*0cd0*/  UMOV UR6, 0x20 ;  /* 0x0000002000067882 */ /* 0x000fe20000000000 */
[----:B------:R-:W-:Y:S02]  /*0ce0*/  ULEA UR4, UR54, UR4, 0x18 ;  /* 0x0000000436047291 */ /* 0x000fe4000f8ec0ff */
[----:B------:R-:W-:-:S04]  /*0cf0*/  UIADD3 UR6, UPT, UPT, -UR6, 0x100000, URZ ;  /* 0x0010000006067890 */ /* 0x000fc8000fffe1ff */
[----:B------:R-:W-:Y:S02]  /*0d00*/  USHF.L.U32 UR7, UR6, 0xb, URZ ;  /* 0x0000000b06077899 */ /* 0x000fe400080006ff */
[----:B------:R-:W-:Y:S01]  /*0d10*/  USHF.L.U32 UR6, UR6, 0x1, URZ ;  /* 0x0000000106067899 */ /* 0x000fe200080006ff */
[----:B------:R-:W-:Y:S01]  /*0d20*/  ELECT P0, URZ, PT ;  /* 0x0000000000ff782f */ /* 0x000fe20003800000 */
[----:B------:R-:W1:Y:S10]  /*0d30*/  FENCE.VIEW.ASYNC.S ;  /* 0x00000000000073c6 */ /* 0x000e740000000000 */
[----:B-1----:R1:W4:Y:S01]  /*0d40*/  SYNCS.EXCH.64 URZ, [UR4+0x100], UR6 ;  /* 0x0001000604ff75b2 */ /* 0x0023220008000100 */
[----:B------:R1:W2:Y:S01]  /*0d50*/  SYNCS.EXCH.64 URZ, [UR4+0x110], UR6 ;  /* 0x0001100604ff75b2 */ /* 0x0002a20008000100 */
[----:B------:R1:W3:Y:S01]  /*0d60*/  SYNCS.EXCH.64 URZ, [UR4+0x108], UR6 ;  /* 0x0001080604ff75b2 */ /* 0x0002e20008000100 */
[----:B------:R1:W1:Y:S01]  /*0d70*/  SYNCS.EXCH.64 URZ, [UR4+0x118], UR6 ;  /* 0x0001180604ff75b2 */ /* 0x0002620008000100 */
[----:B------:R-:W-:Y:S01]  /*0d80*/  NOP ;  /* 0x0000000000007918 */ /* 0x000fe20000000000 */
.L_x_14:
[----:B-123--:R-:W1:Y:S01]  /*0d90*/  LDCU UR4, c[0x0][0x36c] ;  /* 0x00006d80ff0477ac */ /* 0x00ee620008000800 */
[----:B------:R-:W-:Y:S01]  /*0da0*/  ISETP.NE.OR P4, PT, R0, 0x2, !P4 ;  /* 0x000000020000780c */ /* 0x000fe20006785670 */
[----:B------:R-:W-:Y:S01]  /*0db0*/  NOP ;  /* 0x0000000000007918 */ /* 0x000fe20000000000 */
[----:B------:R-:W-:Y:S01]  /*0dc0*/  LOP3.LUT R0, R64, 0x1f, RZ, 0xc0, !PT ;  /* 0x0000001f40007812 */ /* 0x000fe200078ec0ff */
[----:B------:R-:W-:Y:S02]  /*0dd0*/  UISETP.NE.AND UP4, UPT, UR22, URZ, UPT ;  /* 0x000000ff1600728c */ /* 0x000fe4000bf85270 */
[----:B-1----:R-:W-:-:S09]  /*0de0*/  UISETP.EQ.U32.AND UP5, UPT, UR4, 0x1, UPT ;  /* 0x000000010400788c */ /* 0x002fd2000bfa2070 */
[----:B------:R-:W-:Y:S05]  /*0df0*/  BRA.U !UP5, `(.L_x_15) ;  /* 0x000000010d087547 */ /* 0x000fea000b800000 */
[----:B----4-:R-:W-:Y:S01]  /*0e00*/  UCGABAR_ARV ;  /* 0x00000000000079c7 */ /* 0x010fe20008000000 */
[----:B------:R-:W-:Y:S05]  /*0e10*/  BRA `(.L_x_16) ;  /* 0x0000000000047947 */ /* 0x000fea0003800000 */
.L_x_15:
[----:B----4-:R-:W-:Y:S01]  /*0e20*/  NOP ;  /* 0x0000000000007918 */ /* 0x010fe20000000000 */
.L_x_16:
[----:B------:R-:W1:Y:S01]  /*0e30*/  S2UR UR25, SR_CTAID.X ;  /* 0x00000000001979c3 */ /* 0x000e620000002500 */
[----:B------:R-:W-:-:S05]  /*0e40*/  CS2R.32 R56, SR_CgaSize ;  /* 0x0000000000387805 */ /* 0x000fca0000008a00 */
[----:B------:R-:W-:-:S05]  /*0e50*/  IMAD R56, R56, -0xa0, RZ ;  /* 0xffffff6038387824 */ /* 0x000fca00078e02ff */
[----:B------:R-:W-:-:S14]  /*0e60*/  R2UR UR5, R56 ;  /* 0x00000000380572ca */ /* 0x000fdc00000e0000 */
[----:B------:R-:W2:Y:S01]  /*0e70*/  LDCU UR5, c[0x0][UR5+0x2b0] ;  /* 0x00005600050577ac */ /* 0x000ea20008000800 */
[----:B------:R-:W-:-:S05]  /*0e80*/  CS2R.32 R56, SR_CgaSize ;  /* 0x0000000000387805 */ /* 0x000fca0000008a00 */
[----:B------:R-:W-:-:S05]  /*0e90*/  IMAD R56, R56, -0xa0, RZ ;  /* 0xffffff6038387824 */ /* 0x000fca00078e02ff */
[----:B------:R-:W-:-:S14]  /*0ea0*/  R2UR UR4, R56 ;  /* 0x00000000380472ca */ /* 0x000fdc00000e0000 */
[----:B------:R-:W3:Y:S01]  /*0eb0*/  LDCU UR4, c[0x0][UR4+0x2b4] ;  /* 0x00005680040477ac */ /* 0x000ee20008000800 */
[----:B------:R-:W4:Y:S01]  /*0ec0*/  S2UR UR26, SR_CTAID.Y ;  /* 0x00000000001a79c3 */ /* 0x000f220000002600 */
[----:B------:R-:W-:-:S05]  /*0ed0*/  CS2R.32 R56, SR_CgaSize ;  /* 0x0000000000387805 */ /* 0x000fca0000008a00 */
[----:B------:R-:W-:-:S05]  /*0ee0*/  IMAD R56, R56, -0xa0, RZ ;  /* 0xffffff6038387824 */ /* 0x000fca00078e02ff */
[----:B------:R-:W-:-:S14]  /*0ef0*/  R2UR UR7, R56 ;  /* 0x00000000380772ca */ /* 0x000fdc00000e0000 */
[----:B------:R-:W3:Y:S01]  /*0f00*/  LDCU UR7, c[0x0][UR7+0x2a0] ;  /* 0x00005400070777ac */ /* 0x000ee20008000800 */
[----:B------:R-:W-:-:S05]  /*0f10*/  CS2R.32 R56, SR_CgaSize ;  /* 0x0000000000387805 */ /* 0x000fca0000008a00 */
[----:B------:R-:W-:-:S05]  /*0f20*/  IMAD R56, R56, -0xa0, RZ ;  /* 0xffffff6038387824 */ /* 0x000fca00078e02ff */
[----:B------:R-:W-:-:S14]  /*0f30*/  R2UR UR8, R56 ;  /* 0x00000000380872ca */ /* 0x000fdc00000e0000 */
[----:B------:R-:W3:Y:S01]  /*0f40*/  LDCU UR8, c[0x0][UR8+0x2a4] ;  /* 0x00005480080877ac */ /* 0x000ee20008000800 */
[----:B------:R-:W-:Y:S02]  /*0f50*/  ULOP3.LUT UR53, UR54, 0x1, URZ, 0xc0, !UPT ;  /* 0x0000000136357892 */ /* 0x000fe4000f8ec0ff */
[----:B------:R-:W-:Y:S02]  /*0f60*/  USHF.R.U32.HI UR24, URZ, 0x1, UR54 ;  /* 0x00000001ff187899 */ /* 0x000fe40008011636 */
[----:B------:R-:W-:Y:S02]  /*0f70*/  UISETP.GT.U32.AND UP1, UPT, UR53, 0xffff, UPT ;  /* 0x0000ffff3500788c */ /* 0x000fe4000bf24070 */
[----:B------:R-:W-:Y:S01]  /*0f80*/  USHF.L.U32 UR39, UR54, 0x9, URZ ;  /* 0x0000000936277899 */ /* 0x000fe200080006ff */
[----:B-1----:R-:W-:Y:S01]  /*0f90*/  I2FP.F32.U32 R3, UR25 ;  /* 0x0000001900037c45 */ /* 0x002fe20008201000 */
[----:B------:R-:W1:Y:S04]  /*0fa0*/  LDCU UR23, c[0x0][0xb24] ;  /* 0x00016480ff1777ac */ /* 0x000e680008000800 */
[----:B--2---:R-:W-:Y:S01]  /*0fb0*/  FMUL R3, R3, UR5 ;  /* 0x0000000503037c20 */ /* 0x004fe20008400000 */
[----:B------:R-:W2:Y:S01]  /*0fc0*/  LDCU UR42, c[0x0][0xb24] ;  /* 0x00016480ff2a77ac */ /* 0x000ea20008000800 */
[----:B----4-:R-:W-:Y:S01]  /*0fd0*/  I2FP.F32.U32 R2, UR26 ;  /* 0x0000001a00027c45 */ /* 0x010fe20008201000 */
[----:B------:R-:W4:Y:S03]  /*0fe0*/  LDCU UR28, c[0x0][0xb30] ;  /* 0x00016600ff1c77ac */ /* 0x000f260008000800 */
[----:B------:R-:W1:Y:S01]  /*0ff0*/  F2I.U32.TRUNC.NTZ R3, R3 ;  /* 0x0000000300037305 */ /* 0x000e62000020f000 */
[----:B---3--:R-:W-:Y:S01]  /*1000*/  FMUL R2, R2, UR4 ;  /* 0x0000000402027c20 */ /* 0x008fe20008400000 */
[----:B------:R-:W-:-:S02]  /*1010*/  ULOP3.LUT UR4, UR54, 0x2, URZ, 0xc0, !UPT ;  /* 0x0000000236047892 */ /* 0x000fc4000f8ec0ff */
[----:B------:R-:W-:Y:S02]  /*1020*/  USHF.L.U32 UR38, UR54, 0xa, URZ ;  /* 0x0000000a36267899 */ /* 0x000fe400080006ff */
[----:B------:R-:W-:Y:S02]  /*1030*/  UISETP.GT.U32.AND UP0, UPT, UR4, 0xffff, UPT ;  /* 0x0000ffff0400788c */ /* 0x000fe4000bf04070 */
[----:B------:R-:W3:Y:S01]  /*1040*/  F2I.U32.TRUNC.NTZ R2, R2 ;  /* 0x0000000200027305 */ /* 0x000ee2000020f000 */
[----:B------:R-:W-:Y:S01]  /*1050*/  UMOV UR32, 0x5 ;  /* 0x0000000500207882 */ /* 0x000fe20000000000 */
[----:B------:R-:W-:Y:S02]  /*1060*/  USEL UR30, UR53, 0xffff, !UP1 ;  /* 0x0000ffff351e7887 */ /* 0x000fe4000c800000 */
[----:B------:R-:W-:Y:S01]  /*1070*/  USEL UR29, UR4, 0xffff, !UP0 ;  /* 0x0000ffff041d7887 */ /* 0x000fe2000c000000 */
[----:B-1----:R-:W-:Y:S02]  /*1080*/  R2UR UR5, R3 ;  /* 0x00000000030572ca */ /* 0x002fe400000e0000 */
[----:B---3--:R-:W-:-:S02]  /*1090*/  R2UR UR6, R2 ;  /* 0x00000000020672ca */ /* 0x008fc400000e0000 */
[----:B------:R-:W-:-:S09]  /*10a0*/  PRMT R2, RZ, 0x7610, R2 ;  /* 0x00007610ff027816 */ /* 0x000fd20000000002 */
[----:B------:R-:W-:-:S04]  /*10b0*/  UIADD3 UR5, UPT, UPT, -UR5, URZ, URZ ;  /* 0x000000ff05057290 */ /* 0x000fc8000fffe1ff */
[----:B------:R-:W-:Y:S02]  /*10c0*/  UIMAD UR5, UR7, UR5, UR25 ;  /* 0x00000005070572a4 */ /* 0x000fe4000f8e0219 */
[----:B------:R-:W-:-:S04]  /*10d0*/  UIADD3 UR4, UPT, UPT, -UR6, URZ, URZ ;  /* 0x000000ff06047290 */ /* 0x000fc8000fffe1ff */
[----:B------:R-:W-:Y:S01]  /*10e0*/  IMAD.U32 R56, RZ, RZ, UR5 ;  /* 0x00000005ff387e24 */ /* 0x000fe2000f8e00ff */
[----:B------:R-:W-:-:S06]  /*10f0*/  UIMAD UR4, UR8, UR4, UR26 ;  /* 0x00000004080472a4 */ /* 0x000fcc000f8e021a */
[----:B------:R-:W-:Y:S01]  /*1100*/  IMAD.U32 R55, RZ, RZ, UR4 ;  /* 0x00000004ff377e24 */ /* 0x000fe2000f8e00ff */
[----:B--2-4-:R-:W-:Y:S06]  /*1110*/  BRA.U UP4, `(.L_x_17) ;  /* 0x0000000104447547 */ /* 0x014fec000b800000 */
[----:B------:R-:W-:Y:S02]  /*1120*/  R2UR UR4, R55 ;  /* 0x00000000370472ca */ /* 0x000fe400000e0000 */
[----:B------:R-:W-:-:S11]  /*1130*/  R2UR UR6, R56 ;  /* 0x00000000380672ca */ /* 0x000fd600000e0000 */
[----:B------:R-:W-:Y:S02]  /*1140*/  UISETP.NE.AND UP0, UPT, UR4, URZ, UPT ;  /* 0x000000ff0400728c */ /* 0x000fe4000bf05270 */
[----:B------:R-:W-:Y:S02]  /*1150*/  UISETP.NE.AND UP1, UPT, UR4, 0x1, UPT ;  /* 0x000000010400788c */ /* 0x000fe4000bf25270 */
[----:B------:R-:W-:Y:S02]  /*1160*/  UISETP.NE.AND UP2, UPT, UR6, URZ, UP0 ;  /* 0x000000ff0600728c */ /* 0x000fe40008745270 */
[----:B------:R-:W-:Y:S02]  /*1170*/  USEL UR4, URZ, 0x2, UP0 ;  /* 0x00000002ff047887 */ /* 0x000fe40008000000 */
[----:B------:R-:W-:Y:S02]  /*1180*/  USEL UR8, URZ, 0x1, UP2 ;  /* 0x00000001ff087887 */ /* 0x000fe40009000000 */
[----:B------:R-:W-:-:S02]  /*1190*/  UISETP.NE.AND UP2, UPT, UR6, URZ, UPT ;  /* 0x000000ff0600728c */ /* 0x000fc4000bf45270 */
[----:B------:R-:W-:Y:S02]  /*11a0*/  USEL UR5, URZ, 0x4, UP1 ;  /* 0x00000004ff057887 */ /* 0x000fe40008800000 */
[----:B------:R-:W-:Y:S02]  /*11b0*/  UISETP.NE.AND UP0, UPT, UR6, 0x1, UPT ;  /* 0x000000010600788c */ /* 0x000fe4000bf05270 */
[----:B------:R-:W-:Y:S02]  /*11c0*/  USEL UR6, URZ, 0x8, UP1 ;  /* 0x00000008ff067887 */ /* 0x000fe40008800000 */
[----:B------:R-:W-:Y:S02]  /*11d0*/  USEL UR7, UR5, 0x4, UP2 ;  /* 0x0000000405077887 */ /* 0x000fe40009000000 */
[----:B------:R-:W-:Y:S02]  /*11e0*/  USEL UR4, UR4, 0x2, UP0 ;  /* 0x0000000204047887 */ /* 0x000fe40008000000 */
[----:B------:R-:W-:-:S02]  /*11f0*/  USEL UR5, UR6, 0x8, UP0 ;  /* 0x0000000806057887 */ /* 0x000fc40008000000 */
[----:B------:R-:W-:-:S04]  /*1200*/  UIADD3 UR4, UPT, UPT, UR4, UR7, UR8 ;  /* 0x0000000704047290 */ /* 0x000fc8000fffe008 */
[----:B------:R-:W-:-:S06]  /*1210*/  UIADD3 UR4, UPT, UPT, UR4, UR5, URZ ;  /* 0x0000000504047290 */ /* 0x000fcc000fffe0ff */
[----:B------:R-:W-:-:S07]  /*1220*/  IMAD.U32 R2, RZ, RZ, UR4 ;  /* 0x00000004ff027e24 */ /* 0x000fce000f8e00ff */
.L_x_17:
[----:B------:R-:W1:Y:S01]  /*1230*/  S2UR UR36, SR_CTAID.Z ;  /* 0x00000000002479c3 */ /* 0x000e620000002700 */
[----:B------:R-:W-:Y:S01]  /*1240*/  UISETP.GE.AND UP0, UPT, UR23, 0x1, UPT ;  /* 0x000000011700788c */ /* 0x000fe2000bf06270 */
[----:B------:R-:W-:-:S08]  /*1250*/  UMOV UR31, 0x3 ;  /* 0x00000003001f7882 */ /* 0x000fd00000000000 */
[----:B------:R-:W-:Y:S05]  /*1260*/  BRA.U !UP0, `(.L_x_18) ;  /* 0x0000000108d47547 */ /* 0x000fea000b800000 */
[----:B------:R-:W2:Y:S01]  /*1270*/  LDCU.128 UR12, c[0x0][0xb10] ;  /* 0x00016200ff0c77ac */ /* 0x000ea20008000c00 */
[----:B------:R-:W3:Y:S01]  /*1280*/  LDCU UR6, c[0x0][0x370] ;  /* 0x00006e00ff0677ac */ /* 0x000ee20008000800 */
[----:B------:R-:W4:Y:S01]  /*1290*/  LDCU UR5, c[0x0][0x374] ;  /* 0x00006e80ff0577ac */ /* 0x000f220008000800 */
[----:B------:R-:W1:Y:S01]  /*12a0*/  LDCU UR27, c[0x0][0xb0c] ;  /* 0x00016180ff1b77ac */ /* 0x000e620008000800 */
[----:B------:R-:W1:Y:S01]  /*12b0*/  LDCU UR4, c[0x0][0xb20] ;  /* 0x00016400ff0477ac */ /* 0x000e620008000800 */
[----:B------:R-:W1:Y:S01]  /*12c0*/  LDCU.64 UR8, c[0x0][0xb28] ;  /* 0x00016500ff0877ac */ /* 0x000e620008000a00 */
[----:B--2---:R-:W-:Y:S02]  /*12d0*/  UISETP.NE.AND UP0, UPT, UR14, 0x1, UPT ;  /* 0x000000010e00788c */ /* 0x004fe4000bf05270 */
[----:B----4-:R-:W-:Y:S02]  /*12e0*/  UIMAD.WIDE.U32 UR10, UR5, UR15, URZ ;  /* 0x0000000f050a72a5 */ /* 0x010fe4000f8e00ff */
[----:B---3--:R-:W-:-:S02]  /*12f0*/  UIMAD.WIDE.U32 UR18, UR6, UR12, URZ ;  /* 0x0000000c061272a5 */ /* 0x008fc4000f8e00ff */
[----:B-1----:R-:W-:Y:S02]  /*1300*/  UISETP.NE.AND UP1, UPT, UR27, 0x1, UPT ;  /* 0x000000011b00788c */ /* 0x002fe4000bf25270 */
[----:B------:R-:W-:Y:S01]  /*1310*/  UISETP.NE.AND UP2, UPT, UR23, 0x1, UPT ;  /* 0x000000011700788c */ /* 0x000fe2000bf45270 */
[----:B------:R-:W-:Y:S02]  /*1320*/  UMOV UR10, UR11 ;  /* 0x0000000b000a7c82 */ /* 0x000fe40008000000 */
[----:B------:R-:W-:Y:S01]  /*1330*/  UMOV UR18, UR19 ;  /* 0x0000001300127c82 */ /* 0x000fe20008000000 */
[----:B------:R-:W-:Y:S02]  /*1340*/  @UP0 USHF.R.U32.HI UR5, URZ, UR4, UR10 ;  /* 0x00000004ff050299 */ /* 0x000fe4000801160a */
[----:B------:R-:W-:Y:S02]  /*1350*/  UIMAD.WIDE.U32 UR20, UR26, UR15, URZ ;  /* 0x0000000f1a1472a5 */ /* 0x000fe4000f8e00ff */
[----:B------:R-:W-:-:S02]  /*1360*/  UIMAD.WIDE.U32 UR10, UR5, UR8, URZ ;  /* 0x00000008050a72a5 */ /* 0x000fc4000f8e00ff */
[----:B------:R-:W-:Y:S02]  /*1370*/  @UP1 USHF.R.U32.HI UR6, URZ, UR13, UR18 ;  /* 0x0000000dff061299 */ /* 0x000fe40008011612 */
[----:B------:R-:W-:Y:S02]  /*1380*/  UIMAD.WIDE.U32 UR16, UR25, UR12, URZ ;  /* 0x0000000c191072a5 */ /* 0x000fe4000f8e00ff */
[----:B------:R-:W-:Y:S01]  /*1390*/  UIMAD.WIDE.U32 UR18, UR6, UR8, URZ ;  /* 0x00000008061272a5 */ /* 0x000fe2000f8e00ff */
[----:B------:R-:W-:Y:S01]  /*13a0*/  UMOV UR20, UR21 ;  /* 0x0000001500147c82 */ /* 0x000fe20008000000 */
[----:B------:R-:W-:Y:S01]  /*13b0*/  UMOV UR10, UR11 ;  /* 0x0000000b000a7c82 */ /* 0x000fe20008000000 */
[----:B------:R-:W-:Y:S02]  /*13c0*/  USHF.R.U32.HI UR20, URZ, UR4, UR20 ;  /* 0x00000004ff147299 */ /* 0x000fe40008011614 */
[----:B------:R-:W-:Y:S02]  /*13d0*/  @UP2 USHF.R.U32.HI UR5, URZ, UR9, UR10 ;  /* 0x00000009ff052299 */ /* 0x000fe4000801160a */
[----:B------:R-:W-:Y:S01]  /*13e0*/  UMOV UR7, UR19 ;  /* 0x0000001300077c82 */ /* 0x000fe20008000000 */
[----:B------:R-:W-:Y:S01]  /*13f0*/  UMOV UR16, UR17 ;  /* 0x0000001100107c82 */ /* 0x000fe20008000000 */
[----:B------:R-:W-:-:S02]  /*1400*/  @UP2 USHF.R.U32.HI UR6, URZ, UR9, UR7 ;  /* 0x00000009ff062299 */ /* 0x000fc40008011607 */
[----:B------:R-:W-:Y:S02]  /*1410*/  USHF.R.U32.HI UR13, URZ, UR13, UR16 ;  /* 0x0000000dff0d7299 */ /* 0x000fe40008011610 */
[----:B------:R-:W-:Y:S02]  /*1420*/  USEL UR4, UR26, UR20, !UP0 ;  /* 0x000000141a047287 */ /* 0x000fe4000c000000 */
[----:B------:R-:W-:Y:S02]  /*1430*/  UIMAD UR7, UR5, UR23, URZ ;  /* 0x00000017050772a4 */ /* 0x000fe4000f8e02ff */
[----:B------:R-:W-:Y:S02]  /*1440*/  USEL UR5, UR25, UR13, !UP1 ;  /* 0x0000000d19057287 */ /* 0x000fe4000c800000 */
[----:B------:R-:W-:Y:S02]  /*1450*/  UIMAD UR12, UR6, UR23, URZ ;  /* 0x00000017060c72a4 */ /* 0x000fe4000f8e02ff */
[----:B------:R-:W-:-:S02]  /*1460*/  UISETP.GE.AND UP0, UPT, UR4, UR7, UPT ;  /* 0x000000070400728c */ /* 0x000fc4000bf06270 */
[----:B------:R-:W-:Y:S02]  /*1470*/  UIMAD.WIDE.U32 UR10, UR4, UR8, URZ ;  /* 0x00000008040a72a5 */ /* 0x000fe4000f8e00ff */
[----:B------:R-:W-:Y:S02]  /*1480*/  UISETP.GE.OR UP0, UPT, UR5, UR12, UP0 ;  /* 0x0000000c0500728c */ /* 0x000fe40008706670 */
[----:B------:R-:W-:Y:S02]  /*1490*/  UIMAD.WIDE.U32 UR12, UR5, UR8, URZ ;  /* 0x00000008050c72a5 */ /* 0x000fe4000f8e00ff */
[----:B------:R-:W-:Y:S01]  /*14a0*/  UIADD3 UR10, UPT, UPT, -UR4, URZ, URZ ;  /* 0x000000ff040a7290 */ /* 0x000fe2000fffe1ff */
[----:B------:R-:W-:Y:S01]  /*14b0*/  UMOV UR8, UR11 ;  /* 0x0000000b00087c82 */ /* 0x000fe20008000000 */
[----:B------:R-:W-:Y:S02]  /*14c0*/  UIADD3 UR11, UPT, UPT, -UR5, URZ, URZ ;  /* 0x000000ff050b7290 */ /* 0x000fe4000fffe1ff */
[----:B------:R-:W-:-:S03]  /*14d0*/  USHF.R.U32.HI UR8, URZ, UR9, UR8 ;  /* 0x00000009ff087299 */ /* 0x000fc60008011608 */
[----:B------:R-:W-:Y:S01]  /*14e0*/  @!UP0 UMOV UR7, UR13 ;  /* 0x0000000d00078c82 */ /* 0x000fe20008000000 */
[----:B------:R-:W-:Y:S02]  /*14f0*/  UIMAD UR26, UR14, UR10, UR26 ;  /* 0x0000000a0e1a72a4 */ /* 0x000fe4000f8e021a */
[----:B------:R-:W-:Y:S02]  /*1500*/  USEL UR8, UR4, UR8, !UP2 ;  /* 0x0000000804087287 */ /* 0x000fe4000d000000 */
[----:B------:R-:W-:Y:S02]  /*1510*/  @!UP0 USHF.R.U32.HI UR7, URZ, UR9, UR7 ;  /* 0x00000009ff078299 */ /* 0x000fe40008011607 */
[----:B------:R-:W-:Y:S02]  /*1520*/  UIADD3 UR9, UPT, UPT, -UR8, URZ, URZ ;  /* 0x000000ff08097290 */ /* 0x000fe4000fffe1ff */
[----:B------:R-:W-:Y:S02]  /*1530*/  @!UP0 USEL UR7, UR5, UR7, !UP2 ;  /* 0x0000000705078287 */ /* 0x000fe4000d000000 */
[----:B------:R-:W-:-:S02]  /*1540*/  UIMAD UR9, UR23, UR9, UR4 ;  /* 0x00000009170972a4 */ /* 0x000fc4000f8e0204 */
[----:B------:R-:W-:Y:S02]  /*1550*/  @!UP0 UIADD3 UR8, UPT, UPT, UR8, -UR7, URZ ;  /* 0x8000000708088290 */ /* 0x000fe4000fffe0ff */
[----:B------:R-:W-:Y:S02]  /*1560*/  @!UP0 UIMAD UR6, UR9, UR6, UR7 ;  /* 0x00000006090682a4 */ /* 0x000fe4000f8e0207 */
[----:B------:R-:W-:Y:S02]  /*1570*/  @!UP0 UIMAD UR4, UR8, UR23, UR5 ;  /* 0x00000017080482a4 */ /* 0x000fe4000f8e0205 */
[----:B------:R-:W-:Y:S02]  /*1580*/  UIMAD UR25, UR27, UR11, UR25 ;  /* 0x0000000b1b1972a4 */ /* 0x000fe4000f8e0219 */
[----:B------:R-:W-:Y:S01]  /*1590*/  UIMAD UR26, UR4, UR14, UR26 ;  /* 0x0000000e041a72a4 */ /* 0x000fe2000f8e021a */
[----:B------:R-:W-:Y:S02]  /*15a0*/  @!UP0 UMOV UR5, UR6 ;  /* 0x0000000600058c82 */ /* 0x000fe40008000000 */
[----:B------:R-:W-:-:S12]  /*15b0*/  UIMAD UR25, UR5, UR27, UR25 ;  /* 0x0000001b051972a4 */ /* 0x000fd8000f8e0219 */
.L_x_18:
[----:B------:R-:W-:Y:S02]  /*15c0*/  UISETP.NE.AND UP1, UPT, UR28, 0x1, UPT ;  /* 0x000000011c00788c */ /* 0x000fe4000bf25270 */
[----:B------:R-:W-:Y:S02]  /*15d0*/  ULOP3.LUT UR30, UR30, 0xffff, URZ, 0xc0, !UPT ;  /* 0x0000ffff1e1e7892 */ /* 0x000fe4000f8ec0ff */
[----:B------:R-:W-:Y:S02]  /*15e0*/  ULOP3.LUT UR29, UR29, 0xffff, URZ, 0xc0, !UPT ;  /* 0x0000ffff1d1d7892 */ /* 0x000fe4000f8ec0ff */
[----:B------:R-:W-:Y:S02]  /*15f0*/  UISETP.NE.AND UP0, UPT, UR22, 0x2, UPT ;  /* 0x000000021600788c */ /* 0x000fe4000bf05270 */
[----:B------:R-:W-:Y:S02]  /*1600*/  ULOP3.LUT UR39, UR39, 0x400, URZ, 0xc0, !UPT ;  /* 0x0000040027277892 */ /* 0x000fe4000f8ec0ff */
[----:B------:R-:W-:-:S02]  /*1610*/  ULOP3.LUT UR38, UR38, 0x400, URZ, 0xc0, !UPT ;  /* 0x0000040026267892 */ /* 0x000fc4000f8ec0ff */
[----:B------:R-:W-:Y:S02]  /*1620*/  USHF.L.U32 UR30, UR32, UR30, URZ ;  /* 0x0000001e201e7299 */ /* 0x000fe400080006ff */
[----:B------:R-:W-:Y:S01]  /*1630*/  USHF.L.U32 UR29, UR31, UR29, URZ ;  /* 0x0000001d1f1d7299 */ /* 0x000fe200080006ff */
[----:B------:R-:W-:Y:S11]  /*1640*/  BRA.U UP1, `(.L_x_19) ;  /* 0x0000000101447547 */ /* 0x000ff6000b800000 */
[----:B------:R-:W2:Y:S01]  /*1650*/  LDCU.128 UR8, c[0x0][0xb10] ;  /* 0x00016200ff0877ac */ /* 0x000ea20008000c00 */
[----:B------:R-:W3:Y:S01]  /*1660*/  LDCU UR12, c[0x0][0xb0c] ;  /* 0x00016180ff0c77ac */ /* 0x000ee20008000800 */
[----:B------:R-:W4:Y:S01]  /*1670*/  LDCU UR13, c[0x0][0xb20] ;  /* 0x00016400ff0d77ac */ /* 0x000f220008000800 */
[----:B--2---:R-:W-:Y:S02]  /*1680*/  UIMAD.WIDE.U32 UR6, UR25, UR8, URZ ;  /* 0x00000008190672a5 */ /* 0x004fe4000f8e00ff */
[----:B------:R-:W-:Y:S02]  /*1690*/  UIMAD.WIDE.U32 UR4, UR26, UR11, URZ ;  /* 0x0000000b1a0472a5 */ /* 0x000fe4000f8e00ff */
[----:B---3--:R-:W-:Y:S02]  /*16a0*/  UISETP.NE.AND UP2, UPT, UR12, 0x1, UPT ;  /* 0x000000010c00788c */ /* 0x008fe4000bf45270 */
[----:B------:R-:W-:Y:S01]  /*16b0*/  UISETP.NE.AND UP1, UPT, UR10, 0x1, UPT ;  /* 0x000000010a00788c */ /* 0x000fe2000bf25270 */
[----:B------:R-:W-:-:S02]  /*16c0*/  UMOV UR6, UR7 ;  /* 0x0000000700067c82 */ /* 0x000fc40008000000 */
[----:B------:R-:W-:Y:S01]  /*16d0*/  UMOV UR4, UR5 ;  /* 0x0000000500047c82 */ /* 0x000fe20008000000 */
[----:B------:R-:W-:Y:S02]  /*16e0*/  USHF.R.U32.HI UR9, URZ, UR9, UR6 ;  /* 0x00000009ff097299 */ /* 0x000fe40008011606 */
[----:B----4-:R-:W-:Y:S02]  /*16f0*/  USHF.R.U32.HI UR4, URZ, UR13, UR4 ;  /* 0x0000000dff047299 */ /* 0x010fe40008011604 */
[----:B------:R-:W-:Y:S02]  /*1700*/  USEL UR5, UR25, UR9, !UP2 ;  /* 0x0000000919057287 */ /* 0x000fe4000d000000 */
[----:B------:R-:W-:-:S04]  /*1710*/  USEL UR4, UR26, UR4, !UP1 ;  /* 0x000000041a047287 */ /* 0x000fc8000c800000 */
[----:B------:R-:W-:Y:S02]  /*1720*/  UIADD3 UR6, UPT, UPT, UR5, -UR4, URZ ;  /* 0x8000000405067290 */ /* 0x000fe4000fffe0ff */
[----:B------:R-:W-:Y:S02]  /*1730*/  UIADD3 UR4, UPT, UPT, -UR5, UR4, URZ ;  /* 0x0000000405047290 */ /* 0x000fe4000fffe1ff */
[----:B------:R-:W-:Y:S02]  /*1740*/  UIMAD UR26, UR6, UR10, UR26 ;  /* 0x0000000a061a72a4 */ /* 0x000fe4000f8e021a */
[----:B------:R-:W-:-:S12]  /*1750*/  UIMAD UR25, UR4, UR12, UR25 ;  /* 0x0000000c041972a4 */ /* 0x000fd8000f8e0219 */
.L_x_19:
[----:B------:R-:W-:Y:S05]  /*1760*/  BRA.U !UP5, `(.L_x_20) ;  /* 0x000000010d0c7547 */ /* 0x000fea000b800000 */
[----:B------:R-:W-:Y:S01]  /*1770*/  UCGABAR_WAIT ;  /* 0x0000000000007dc7 */ /* 0x000fe20008000000 */
[----:B------:R-:W-:Y:S01]  /*1780*/  CCTL.IVALL ;  /* 0x00000000ff00798f */ /* 0x000fe20002000000 */
[----:B------:R-:W-:Y:S05]  /*1790*/  BRA `(.L_x_21) ;  /* 0x0000000000047947 */ /* 0x000fea0003800000 */
.L_x_20:
[----:B------:R-:W-:Y:S06]  /*17a0*/  BAR.SYNC.DEFER_BLOCKING 0x0 ;  /* 0x0000000000007b1d */ /* 0x000fec0000010000 */
.L_x_21:
[----:B------:R-:W-:Y:S05]  /*17b0*/  BRA.U UP0, `(.L_x_22) ;  /* 0x0000001500b47547 */ /* 0x000fea000b800000 */
[----:B------:R-:W2:Y:S01]  /*17c0*/  LDCU UR6, c[0x0][0x38c] ;  /* 0x00007180ff0677ac */ /* 0x000ea20008000800 */
[----:B------:R-:W-:Y:S01]  /*17d0*/  PLOP3.LUT P2, PT, PT, PT, UP3, 0x80, 0x8 ;  /* 0x000000000008781c */ /* 0x000fe20003f4f038 */
[----:B------:R-:W-:Y:S01]  /*17e0*/  IMAD.MOV.U32 R12, RZ, RZ, 0x1 ;  /* 0x00000001ff0c7424 */ /* 0x000fe200078e00ff */
[----:B------:R-:W-:Y:S01]  /*17f0*/  ISETP.EQ.OR P3, PT, R0, RZ, P4 ;  /* 0x000000ff0000720c */ /* 0x000fe20002762670 */
[----:B------:R-:W-:Y:S01]  /*1800*/  UISETP.NE.AND UP1, UPT, UR22, URZ, UPT ;  /* 0x000000ff1600728c */ /* 0x000fe2000bf25270 */
[----:B------:R-:W-:Y:S02]  /*1810*/  PLOP3.LUT P2, PT, P2, PT, PT, 0x8, 0x80 ;  /* 0x000000000080781c */ /* 0x000fe4000174e170 */
[----:B------:R-:W-:Y:S01]  /*1820*/  CS2R R10, SRZ ;  /* 0x00000000000a7805 */ /* 0x000fe2000001ff00 */
[----:B------:R-:W-:Y:S01]  /*1830*/  IMAD.MOV.U32 R9, RZ, RZ, RZ ;  /* 0x000000ffff097224 */ /* 0x000fe200078e00ff */
[----:B------:R-:W3:Y:S01]  /*1840*/  LDCU UR48, c[0x0][0x370] ;  /* 0x00006e00ff3077ac */ /* 0x000ee20008000800 */
[----:B------:R-:W-:Y:S01]  /*1850*/  IMAD.MOV.U32 R8, RZ, RZ, 0x1 ;  /* 0x00000001ff087424 */ /* 0x000fe200078e00ff */
[----:B------:R-:W4:Y:S01]  /*1860*/  LDCU.64 UR44, c[0x0][0x348] ;  /* 0x00006900ff2c77ac */ /* 0x000f220008000a00 */
[----:B------:R-:W1:Y:S01]  /*1870*/  LDCU UR47, c[0x0][0x374] ;  /* 0x00006e80ff2f77ac */ /* 0x000e620008000800 */
[----:B--2---:R-:W-:-:S02]  /*1880*/  UIADD3 UR5, UPT, UPT, UR6, 0x3f, URZ ;  /* 0x0000003f06057890 */ /* 0x004fc4000fffe0ff */
[----:B------:R-:W-:Y:S02]  /*1890*/  UIADD3 UR55, UPT, UPT, UR6, 0x7e, URZ ;  /* 0x0000007e06377890 */ /* 0x000fe4000fffe0ff */
[----:B------:R-:W-:Y:S02]  /*18a0*/  USHF.R.S32.HI UR4, URZ, 0x1f, UR5 ;  /* 0x0000001fff047899 */ /* 0x000fe40008011405 */
[----:B------:R-:W-:Y:S02]  /*18b0*/  USEL UR37, UR37, 0x2, UP1 ;  /* 0x0000000225257887 */ /* 0x000fe40008800000 */
[----:B------:R-:W-:Y:S02]  /*18c0*/  ULEA.HI UR4, UR4, UR5, URZ, 0x6 ;  /* 0x0000000504047291 */ /* 0x000fe4000f8f30ff */
[----:B------:R-:W-:Y:S02]  /*18d0*/  USHF.L.U32 UR5, UR24, 0x5, URZ ;  /* 0x0000000518057899 */ /* 0x000fe400080006ff */
[----:B------:R-:W-:-:S02]  /*18e0*/  USHF.R.S32.HI UR50, URZ, 0x6, UR4 ;  /* 0x00000006ff327899 */ /* 0x000fc40008011404 */
[----:B------:R-:W-:Y:S02]  /*18f0*/  UIADD3 UR4, UPT, UPT, UR6, -0x1, URZ ;  /* 0xffffffff06047890 */ /* 0x000fe4000fffe0ff */
[----:B------:R-:W-:Y:S02]  /*1900*/  UISETP.LT.U32.AND UP0, UPT, UR50, 0x6, UPT ;  /* 0x000000063200788c */ /* 0x000fe4000bf01070 */
[----:B------:R-:W-:Y:S02]  /*1910*/  UISETP.GE.U32.AND UP2, UPT, UR4, -0x7f, UPT ;  /* 0xffffff810400788c */ /* 0x000fe4000bf46070 */
[----:B------:R-:W-:Y:S02]  /*1920*/  USEL UR49, UR50, 0x6, UP0 ;  /* 0x0000000632317887 */ /* 0x000fe40008000000 */
[----:B------:R-:W-:Y:S02]  /*1930*/  ULOP3.LUT UR51, UR5, 0x20, URZ, 0xe2, !UPT ;  /* 0x0000002005337892 */ /* 0x000fe4000f8ee2ff */
[----:B------:R-:W-:-:S02]  /*1940*/  UIADD3 UR31, UPT, UPT, UR49, -0x1, URZ ;  /* 0xffffffff311f7890 */ /* 0x000fc4000fffe0ff */
[----:B------:R-:W-:Y:S01]  /*1950*/  UIADD3 UR52, UPT, UPT, UR50, -UR49, URZ ;  /* 0x8000003132347290 */ /* 0x000fe2000fffe0ff */
[----:B------:R-:W-:Y:S02]  /*1960*/  UMOV UR22, URZ ;  /* 0x000000ff00167c82 */ /* 0x000fe40008000000 */
[----:B------:R-:W-:-:S04]  /*1970*/  @UP2 UIADD3 UR31, UPT, UPT, UR49, URZ, URZ ;  /* 0x000000ff311f2290 */ /* 0x000fc8000fffe0ff */
[----:B-1-34-:R-:W-:-:S12]  /*1980*/  UIADD3 UR31, UPT, UPT, UR31, 0x1, URZ ;  /* 0x000000011f1f7890 */ /* 0x01afd8000fffe0ff */
.L_x_46:
[----:B------:R-:W-:Y:S01]  /*1990*/  UISETP.NE.AND UP0, UPT, UR54, URZ, UPT ;  /* 0x000000ff3600728c */ /* 0x000fe2000bf05270 */
[----:B------:R-:W1:Y:S08]  /*19a0*/  S2UR UR54, SR_CgaCtaId ;  /* 0x00000000003679c3 */ /* 0x000e700000008800 */
[----:B---3--:R-:W-:Y:S05]  /*19b0*/  BRA.U UP0, `(.L_x_23) ;  /* 0x0000000100347547 */ /* 0x008fea000b800000 */
[----:B------:R-:W2:Y:S01]  /*19c0*/  S2R R0, SR_CgaCtaId ;  /* 0x0000000000007919 */ /* 0x000ea20000008800 */
[----:B------:R-:W-:-:S04]  /*19d0*/  MOV R2, 0x400 ;  /* 0x0000040000027802 */ /* 0x000fc80000000f00 */
[----:B--2---:R-:W-:Y:S02]  /*19e0*/  LEA R0, R0, R2, 0x18 ;  /* 0x0000000200007211 */ /* 0x004fe400078ec0ff */
[----:B------:R-:W-:-:S03]  /*19f0*/  SHF.L.U32 R2, R8, 0x1f, RZ ;  /* 0x0000001f08027819 */ /* 0x000fc600000006ff */
[----:B------:R-:W-:-:S04]  /*1a00*/  IMAD R0, R9, 0x8, R0 ;  /* 0x0000000809007824 */ /* 0x000fc800078e0200 */
[----:B------:R-:W2:Y:S02]  /*1a10*/  SYNCS.PHASECHK.TRANS64.TRYWAIT P0, [R0+URZ+0x110], R2 ;  /* 0x00011002000075a7 */ /* 0x000ea400080011ff */
[----:B--2---:R-:W-:Y:S05]  /*1a20*/  @!P0 BRA `(.L_x_24) ;  /* 0x0000006400248947 */ /* 0x004fea0003800000 */
.L_x_128:
[----:B------:R-:W-:Y:S01]  /*1a30*/  VIADD R9, R9, 0x1 ;  /* 0x0000000109097836 */ /* 0x000fe20000000000 */
[----:B------:R2:W-:Y:S04]  /*1a40*/  SYNCS.ARRIVE.TRANS64.A1T0 RZ, [R0+URZ+0x100], RZ ;  /* 0x000100ff00ff79a7 */ /* 0x0005e800081000ff */
[----:B------:R-:W-:-:S04]  /*1a50*/  ISETP.NE.AND P0, PT, R9, 0x2, PT ;  /* 0x000000020900780c */ /* 0x000fc80003f05270 */
[----:B------:R-:W-:Y:S02]  /*1a60*/  SEL R9, R9, RZ, P0 ;  /* 0x000000ff09097207 */ /* 0x000fe40000000000 */
[----:B--2---:R-:W-:-:S04]  /*1a70*/  SEL R0, RZ, 0x1, P0 ;  /* 0x00000001ff007807 */ /* 0x004fc80000000000 */
[----:B------:R-:W-:-:S07]  /*1a80*/  LOP3.LUT R8, R8, R0, RZ, 0x3c, !PT ;  /* 0x0000000008087212 */ /* 0x000fce00078e3cff */
.L_x_23:
[----:B------:R-:W-:Y:S01]  /*1a90*/  UMOV UR21, 0x400 ;  /* 0x0000040000157882 */ /* 0x000fe20000000000 */
[----:B------:R-:W-:Y:S01]  /*1aa0*/  SHF.L.U32 R0, R12, 0x1f, RZ ;  /* 0x0000001f0c007819 */ /* 0x000fe200000006ff */
[----:B-1----:R-:W-:Y:S02]  /*1ab0*/  ULEA UR21, UR54, UR21, 0x18 ;  /* 0x0000001536157291 */ /* 0x002fe4000f8ec0ff */
[----:B------:R-:W-:Y:S02]  /*1ac0*/  UISETP.GE.U32.AND UP0, UPT, UR55, 0x7f, UPT ;  /* 0x0000007f3700788c */ /* 0x000fe4000bf06070 */
[----:B------:R-:W-:Y:S02]  /*1ad0*/  ULEA UR4, UR22, UR21, 0x3 ;  /* 0x0000001516047291 */ /* 0x000fe4000f8e18ff */
[----:B------:R-:W-:Y:S02]  /*1ae0*/  ULEA UR19, UR26, UR53, 0x1 ;  /* 0x000000351a137291 */ /* 0x000fe4000f8e08ff */
[----:B------:R-:W-:-:S02]  /*1af0*/  ULEA UR35, UR25, UR51, 0x6 ;  /* 0x0000003319237291 */ /* 0x000fc4000f8e30ff */
[----:B------:R-:W-:Y:S01]  /*1b00*/  USHF.L.U32 UR19, UR19, 0x5, URZ ;  /* 0x0000000513137899 */ /* 0x000fe200080006ff */
[----:B------:R-:W-:Y:S02]  /*1b10*/  UMOV UR7, URZ ;  /* 0x000000ff00077c82 */ /* 0x000fe40008000000 */
[----:B------:R1:W2:Y:S01]  /*1b20*/  SYNCS.PHASECHK.TRANS64.TRYWAIT P1, [UR4+0x30], R0 ;  /* 0x00003000ff0075a7 */ /* 0x0002a20008021104 */
[----:B------:R-:W-:Y:S08]  /*1b30*/  BRA.U !UP0, `(.L_x_25) ;  /* 0x0000000508107547 */ /* 0x000ff0000b800000 */
[----:B------:R-:W-:Y:S01]  /*1b40*/  UMOV UR13, URZ ;  /* 0x000000ff000d7c82 */ /* 0x000fe20008000000 */
[----:B------:R-:W-:-:S05]  /*1b50*/  UMOV UR6, UR22 ;  /* 0x0000001600067c82 */ /* 0x000fca0008000000 */
.L_x_33:
[----:B------:R-:W-:Y:S01]  /*1b60*/  ULEA UR33, UR6, UR21, 0x3 ;  /* 0x0000001506217291 */ /* 0x000fe2000f8e18ff */
[----:B--2---:R-:W-:Y:S01]  /*1b70*/  @!P4 MOV R2, 0x8000 ;  /* 0x000080000002c802 */ /* 0x004fe20000000f00 */
[----:B--23--:R-:W-:Y:S10]  /*1b80*/  @P1 BRA `(.L_x_26) ;  /* 0x00000000000c1947 */ /* 0x00cff40003800000 */
[----:B------:R-:W-:-:S04]  /*1b90*/  SHF.L.U32 R3, R12, 0x1f, RZ ;  /* 0x0000001f0c037819 */ /* 0x000fc800000006ff */
[----:B------:R-:W2:Y:S02]  /*1ba0*/  SYNCS.PHASECHK.TRANS64.TRYWAIT P0, [UR33+0x30], R3 ;  /* 0x00003003ff0075a7 */ /* 0x000ea40008001121 */
[----:B--2---:R-:W-:Y:S05]  /*1bb0*/  @!P0 BRA `(.L_x_27) ;  /* 0x0000006000d48947 */ /* 0x004fea0003800000 */
.L_x_26:
[----:B------:R2:W-:Y:S01]  /*1bc0*/  @!P4 SYNCS.ARRIVE.TRANS64 RZ, [UR33], R2 ;  /* 0x00000002ffffc9a7 */ /* 0x0005e20008000021 */
[----:B------:R-:W-:-:S04]  /*1bd0*/  ULOP3.LUT UR4, UR37, 0x2, URZ, 0xfc, !UPT ;  /* 0x0000000225047892 */ /* 0x000fc8000f8efcff */
[----:B------:R-:W-:-:S09]  /*1be0*/  UISETP.NE.AND UP0, UPT, UR4, 0x2, UPT ;  /* 0x000000020400788c */ /* 0x000fd2000bf05270 */
[----:B------:R-:W-:Y:S05]  /*1bf0*/  BRA.U UP0, `(.L_x_28) ;  /* 0x0000000100047547 */ /* 0x000fea000b800000 */
[----:B------:R-:W-:Y:S05]  /*1c00*/  BPT.TRAP 0x1 ;  /* 0x000000040000795c */ /* 0x000fea0000300000 */
.L_x_28:
[----:B------:R-:W-:Y:S04]  /*1c10*/  BSSY.RECONVERGENT B0, `(.L_x_29) ;  /* 0x0000003000007945 */ /* 0x000fe80003800200 */
[----:B------:R-:W-:Y:S05]  /*1c20*/  @P3 BRA `(.L_x_30) ;  /* 0x0000000000043947 */ /* 0x000fea0003800000 */
[----:B------:R-:W-:Y:S05]  /*1c30*/  BPT.TRAP 0x1 ;  /* 0x000000040000795c */ /* 0x000fea0000300000 */
.L_x_30:
[----:B------:R-:W-:Y:S05]  /*1c40*/  BSYNC.RECONVERGENT B0 ;  /* 0x0000000000007941 */ /* 0x000fea0003800200 */
.L_x_29:
[----:B------:R-:W-:Y:S01]  /*1c50*/  UIADD3 UR4, UPT, UPT, UR6, 0x1, URZ ;  /* 0x0000000106047890 */ /* 0x000fe2000fffe0ff */
[----:B------:R-:W-:Y:S01]  /*1c60*/  BSSY.RECONVERGENT B0, `(.L_x_31) ;  /* 0x000002c000007945 */ /* 0x000fe20003800200 */
[----:B------:R-:W-:Y:S02]  /*1c70*/  ELECT P0, URZ, PT ;  /* 0x0000000000ff782f */ /* 0x000fe40003800000 */
[----:B------:R-:W-:-:S04]  /*1c80*/  UISETP.NE.AND UP0, UPT, UR4, 0x6, UPT ;  /* 0x000000060400788c */ /* 0x000fc8000bf05270 */
[----:B------:R-:W-:Y:S02]  /*1c90*/  USEL UR5, URZ, 0x1, UP0 ;  /* 0x00000001ff057887 */ /* 0x000fe40008000000 */
[----:B------:R-:W-:-:S04]  /*1ca0*/  USEL UR22, UR4, URZ, UP0 ;  /* 0x000000ff04167287 */ /* 0x000fc80008000000 */
[----:B------:R-:W-:Y:S01]  /*1cb0*/  ULEA UR4, UR22, UR21, 0x3 ;  /* 0x0000001516047291 */ /* 0x000fe2000f8e18ff */
[----:B------:R-:W-:-:S04]  /*1cc0*/  LOP3.LUT R12, R12, UR5, RZ, 0x3c, !PT ;  /* 0x000000050c0c7c12 */ /* 0x000fc8000f8e3cff */
[----:B-1----:R-:W-:-:S04]  /*1cd0*/  SHF.L.U32 R0, R12, 0x1f, RZ ;  /* 0x0000001f0c007819 */ /* 0x002fc800000006ff */
[----:B------:R1:W3:Y:S01]  /*1ce0*/  SYNCS.PHASECHK.TRANS64.TRYWAIT P1, [UR4+0x30], R0 ;  /* 0x00003000ff0075a7 */ /* 0x0002e20008021104 */
[----:B------:R-:W-:Y:S05]  /*1cf0*/  @!P0 BRA `(.L_x_32) ;  /* 0x0000000000888947 */ /* 0x000fea0003800000 */
[----:B------:R-:W-:Y:S02]  /*1d00*/  USHF.L.U32 UR7, UR6, 0xc, URZ ;  /* 0x0000000c06077899 */ /* 0x000fe400080006ff */
[----:B------:R-:W-:Y:S02]  /*1d10*/  UIADD3 UR4, UP1, UPT, UR44, 0x80, URZ ;  /* 0x000000802c047890 */ /* 0x000fe4000ff3e0ff */
[----:B------:R-:W-:Y:S02]  /*1d20*/  ULOP3.LUT UR24, UR7, UR39, URZ, 0xfc, !UPT ;  /* 0x0000002707187292 */ /* 0x000fe4000f8efcff */
[----:B------:R-:W-:Y:S02]  /*1d30*/  ULOP3.LUT UR8, UR7, UR38, URZ, 0xfc, !UPT ;  /* 0x0000002607087292 */ /* 0x000fe4000f8efcff */
[----:B------:R-:W-:Y:S02]  /*1d40*/  ULEA UR24, UR24, UR21, 0x2 ;  /* 0x0000001518187291 */ /* 0x000fe4000f8e10ff */
[----:B------:R-:W-:-:S02]  /*1d50*/  USHF.L.U32 UR34, UR13, 0x6, URZ ;  /* 0x000000060d227899 */ /* 0x000fc400080006ff */
[----:B------:R-:W-:Y:S02]  /*1d60*/  UIADD3 UR14, UP0, UPT, UR44, 0x180, URZ ;  /* 0x000001802c0e7890 */ /* 0x000fe4000ff1e0ff */
[----:B------:R-:W-:Y:S02]  /*1d70*/  ULEA UR8, UR8, UR21, 0x2 ;  /* 0x0000001508087291 */ /* 0x000fe4000f8e10ff */
[----:B------:R-:W-:Y:S02]  /*1d80*/  UIADD3.X UR5, UPT, UPT, URZ, UR45, URZ, UP1, !UPT ;  /* 0x0000002dff057290 */ /* 0x000fe40008ffe4ff */
[----:B------:R-:W-:Y:S02]  /*1d90*/  UIADD3 UR32, UPT, UPT, UR24, 0x6800, URZ ;  /* 0x0000680018207890 */ /* 0x000fe4000fffe0ff */
[----:B------:R-:W-:Y:S02]  /*1da0*/  UPRMT UR7, URZ, 0x5410, UR30 ;  /* 0x00005410ff077896 */ /* 0x000fe4000800001e */
[----:B------:R-:W-:-:S02]  /*1db0*/  UIADD3 UR26, UPT, UPT, UR34, 0x20, URZ ;  /* 0x00000020221a7890 */ /* 0x000fc4000fffe0ff */
[----:B------:R-:W-:Y:S02]  /*1dc0*/  UIADD3 UR24, UPT, UPT, UR24, 0x8800, URZ ;  /* 0x0000880018187890 */ /* 0x000fe4000fffe0ff */
[----:B------:R-:W-:Y:S02]  /*1dd0*/  UIADD3.X UR15, UPT, UPT, URZ, UR45, URZ, UP0, !UPT ;  /* 0x0000002dff0f7290 */ /* 0x000fe400087fe4ff */
[----:B------:R-:W-:Y:S02]  /*1de0*/  UIADD3 UR16, UPT, UPT, UR8, 0x1e800, URZ ;  /* 0x0001e80008107890 */ /* 0x000fe4000fffe0ff */
[----:B------:R-:W-:Y:S02]  /*1df0*/  UPRMT UR23, URZ, 0x5410, UR29 ;  /* 0x00005410ff177896 */ /* 0x000fe4000800001d */
[----:B------:R-:W-:Y:S01]  /*1e00*/  UIADD3 UR8, UPT, UPT, UR8, 0x20800, URZ ;  /* 0x0002080008087890 */ /* 0x000fe2000fffe0ff */
[----:B------:R-:W-:Y:S01]  /*1e10*/  UMOV UR40, 0x0 ;  /* 0x0000000000287882 */ /* 0x000fe20000000000 */
[----:B------:R-:W-:Y:S01]  /*1e20*/  UMOV UR41, 0x10000000 ;  /* 0x1000000000297882 */ /* 0x000fe20000000000 */
[----:B------:R-:W-:Y:S01]  /*1e30*/  UMOV UR25, UR33 ;  /* 0x0000002100197c82 */ /* 0x000fe20008000000 */
[----:B------:R-:W-:Y:S01]  /*1e40*/  UMOV UR27, UR35 ;  /* 0x00000023001b7c82 */ /* 0x000fe20008000000 */
[----:B------:R-:W-:Y:S01]  /*1e50*/  UMOV UR28, UR36 ;  /* 0x00000024001c7c82 */ /* 0x000fe20008000000 */
[----:B------:R-:W-:Y:S01]  /*1e60*/  UMOV UR17, UR33 ;  /* 0x0000002100117c82 */ /* 0x000fe20008000000 */
[----:B------:R-:W-:Y:S01]  /*1e70*/  UMOV UR20, UR36 ;  /* 0x0000002400147c82 */ /* 0x000fe20008000000 */
[----:B------:R-:W-:Y:S01]  /*1e80*/  UMOV UR18, UR34 ;  /* 0x0000002200127c82 */ /* 0x000fe20008000000 */
[----:B------:R4:W-:Y:S01]  /*1e90*/  UTMALDG.3D.MULTICAST [UR32], [UR4], UR7, desc[UR40] ;  /* 0x00002820040073b4 */ /* 0x0009e20008011807 */
[----:B------:R-:W-:Y:S01]  /*1ea0*/  UMOV UR9, UR33 ;  /* 0x0000002100097c82 */ /* 0x000fe20008000000 */
[----:B------:R-:W-:Y:S01]  /*1eb0*/  UMOV UR11, UR19 ;  /* 0x00000013000b7c82 */ /* 0x000fe20008000000 */
[----:B------:R-:W-:Y:S01]  /*1ec0*/  UMOV UR12, UR36 ;  /* 0x00000024000c7c82 */ /* 0x000fe20008000000 */
[----:B------:R-:W-:Y:S01]  /*1ed0*/  UMOV UR10, UR26 ;  /* 0x0000001a000a7c82 */ /* 0x000fe20008000000 */
[----:B------:R4:W-:Y:S01]  /*1ee0*/  UTMALDG.3D.MULTICAST [UR24], [UR4], UR7, desc[UR40] ;  /* 0x00002818040073b4 */ /* 0x0009e20008011807 */
[----:B------:R4:W-:Y:S01]  /*1ef0*/  UTMALDG.3D.MULTICAST [UR16], [UR14], UR23, desc[UR40] ;  /* 0x000028100e0073b4 */ /* 0x0009e20008011817 */
[----:B------:R4:W-:Y:S02]  /*1f00*/  UTMALDG.3D.MULTICAST [UR8], [UR14], UR23, desc[UR40] ;  /* 0x000028080e0073b4 */ /* 0x0009e40008011817 */
[----:B----4-:R-:W-:Y:S01]  /*1f10*/  NOP ;  /* 0x0000000000007918 */ /* 0x010fe20000000000 */
.L_x_32:
[----:B------:R-:W-:Y:S05]  /*1f20*/  BSYNC.RECONVERGENT B0 ;  /* 0x0000000000007941 */ /* 0x000fea0003800200 */
.L_x_31:
[----:B------:R-:W-:Y:S01]  /*1f30*/  UIADD3 UR13, UPT, UPT, UR13, 0x1, URZ ;  /* 0x000000010d0d7890 */ /* 0x000fe2000fffe0ff */
[----:B------:R-:W-:Y:S01]  /*1f40*/  UMOV UR6, UR22 ;  /* 0x0000001600067c82 */ /* 0x000fe20008000000 */
[----:B------:R-:W-:Y:S02]  /*1f50*/  UMOV UR7, UR31 ;  /* 0x0000001f00077c82 */ /* 0x000fe40008000000 */
[----:B------:R-:W-:-:S09]  /*1f60*/  UISETP.NE.AND UP0, UPT, UR13, UR31, UPT ;  /* 0x0000001f0d00728c */ /* 0x000fd2000bf05270 */
[----:B------:R-:W-:Y:S05]  /*1f70*/  BRA.U UP0, `(.L_x_33) ;  /* 0xfffffff900f87547 */ /* 0x000fea000b83ffff */
.L_x_25:
[----:B------:R-:W-:Y:S01]  /*1f80*/  ULEA UR4, UR22, UR21, 0x3 ;  /* 0x0000001516047291 */ /* 0x000fe2000f8e18ff */
[----:B-1----:R-:W-:Y:S01]  /*1f90*/  SHF.L.U32 R0, R12, 0x1f, RZ ;  /* 0x0000001f0c007819 */ /* 0x002fe200000006ff */
[----:B------:R-:W-:Y:S01]  /*1fa0*/  @!P2 SYNCS.ARRIVE.TRANS64.A1T0 RZ, [UR21+0x98], RZ ;  /* 0x000098ffffffa9a7 */ /* 0x000fe20008100015 */
[----:B------:R-:W-:-:S06]  /*1fb0*/  UISETP.GT.AND UP0, UPT, UR50, UR49, UPT ;  /* 0x000000313200728c */ /* 0x000fcc000bf04270 */
[----:B--23--:R1:W2:Y:S03]  /*1fc0*/  SYNCS.PHASECHK.TRANS64.TRYWAIT P1, [UR4+0x30], R0 ;  /* 0x00003000ff0075a7 */ /* 0x00c2a60008021104 */
[----:B------:R-:W-:Y:S05]  /*1fd0*/  BRA.U !UP0, `(.L_x_34) ;  /* 0x00000005080c7547 */ /* 0x000fea000b800000 */
[----:B------:R-:W-:Y:S01]  /*1fe0*/  UIADD3 UR23, UPT, UPT, UR52, UR7, URZ ;  /* 0x0000000734177290 */ /* 0x000fe2000fffe0ff */
[----:B------:R-:W-:-:S11]  /*1ff0*/  UMOV UR6, UR22 ;  /* 0x0000001600067c82 */ /* 0x000fd60008000000 */
.L_x_42:
[----:B------:R-:W-:Y:S01]  /*2000*/  ULEA UR33, UR6, UR21, 0x3 ;  /* 0x0000001506217291 */ /* 0x000fe2000f8e18ff */
[----:B--2---:R-:W-:Y:S01]  /*2010*/  @!P4 MOV R2, 0x8000 ;  /* 0x000080000002c802 */ /* 0x004fe20000000f00 */
[----:B--23--:R-:W-:Y:S10]  /*2020*/  @P1 BRA `(.L_x_35) ;  /* 0x00000000000c1947 */ /* 0x00cff40003800000 */
[----:B------:R-:W-:-:S04]  /*2030*/  SHF.L.U32 R3, R12, 0x1f, RZ ;  /* 0x0000001f0c037819 */ /* 0x000fc800000006ff */
[----:B------:R-:W2:Y:S02]  /*2040*/  SYNCS.PHASECHK.TRANS64.TRYWAIT P0, [UR33+0x30], R3 ;  /* 0x00003003ff0075a7 */ /* 0x000ea40008001121 */
[----:B--2---:R-:W-:Y:S05]  /*2050*/  @!P0 BRA `(.L_x_36) ;  /* 0x0000005c00c48947 */ /* 0x004fea0003800000 */
.L_x_35:
[----:B------:R2:W-:Y:S01]  /*2060*/  @!P4 SYNCS.ARRIVE.TRANS64 RZ, [UR33], R2 ;  /* 0x00000002ffffc9a7 */ /* 0x0005e20008000021 */
[----:B------:R-:W-:-:S04]  /*2070*/  ULOP3.LUT UR4, UR37, 0x2, URZ, 0xfc, !UPT ;  /* 0x0000000225047892 */ /* 0x000fc8000f8efcff */
[----:B------:R-:W-:-:S09]  /*2080*/  UISETP.NE.AND UP0, UPT, UR4, 0x2, UPT ;  /* 0x000000020400788c */ /* 0x000fd2000bf05270 */
[----:B------:R-:W-:Y:S05]  /*2090*/  BRA.U UP0, `(.L_x_37) ;  /* 0x0000000100047547 */ /* 0x000fea000b800000 */
[----:B------:R-:W-:Y:S05]  /*20a0*/  BPT.TRAP 0x1 ;  /* 0x000000040000795c */ /* 0x000fea0000300000 */
.L_x_37:
[----:B------:R-:W-:Y:S04]  /*20b0*/  BSSY.RECONVERGENT B0, `(.L_x_38) ;  /* 0x0000003000007945 */ /* 0x000fe80003800200 */
[----:B------:R-:W-:Y:S05]  /*20c0*/  @P3 BRA `(.L_x_39) ;  /* 0x0000000000043947 */ /* 0x000fea0003800000 */
[----:B------:R-:W-:Y:S05]  /*20d0*/  BPT.TRAP 0x1 ;  /* 0x000000040000795c */ /* 0x000fea0000300000 */
.L_x_39:
[----:B------:R-:W-:Y:S05]  /*20e0*/  BSYNC.RECONVERGENT B0 ;  /* 0x0000000000007941 */ /* 0x000fea0003800200 */
.L_x_38:
        /* <DEDUP_REMOVED lines=33> */
[----:B------:R-:W-:Y:S01]  /*2300*/  UTMALDG.3D.MULTICAST [UR32], [UR4], UR10, desc[UR40] ;  /* 0x00002820040073b4 */ /* 0x000fe2000801180a */
[----:B------:R-:W-:Y:S01]  /*2310*/  UMOV UR17, UR33 ;  /* 0x0000002100117c82 */ /* 0x000fe20008000000 */
[----:B------:R-:W-:Y:S01]  /*2320*/  UMOV UR20, UR36 ;  /* 0x0000002400147c82 */ /* 0x000fe20008000000 */
[----:B------:R-:W-:Y:S01]  /*2330*/  UMOV UR18, UR34 ;  /* 0x0000002200127c82 */ /* 0x000fe20008000000 */
[----:B------:R-:W-:Y:S01]  /*2340*/  UMOV UR9, UR33 ;  /* 0x0000002100097c82 */ /* 0x000fe20008000000 */
[----:B------:R-:W-:Y:S01]  /*2350*/  UMOV UR11, UR19 ;  /* 0x00000013000b7c82 */ /* 0x000fe20008000000 */
[----:B------:R-:W-:Y:S01]  /*2360*/  UMOV UR12, UR36 ;  /* 0x00000024000c7c82 */ /* 0x000fe20008000000 */
[----:B------:R4:W-:Y:S01]  /*2370*/  UTMALDG.3D.MULTICAST [UR24], [UR4], UR10, desc[UR40] ;  /* 0x00002818040073b4 */ /* 0x0009e2000801180a */
[----:B------:R1:W-:Y:S01]  /*2380*/  UTMALDG.3D.MULTICAST [UR16], [UR14], UR13, desc[UR40] ;  /* 0x000028100e0073b4 */ /* 0x0003e2000801180d */
[----:B----4-:R-:W-:-:S02]  /*2390*/  UMOV UR10, UR26 ;  /* 0x0000001a000a7c82 */ /* 0x010fc40008000000 */
[----:B------:R1:W-:Y:S02]  /*23a0*/  UTMALDG.3D.MULTICAST [UR8], [UR14], UR13, desc[UR40] ;  /* 0x000028080e0073b4 */ /* 0x0003e4000801180d */
[----:B-1----:R-:W-:Y:S01]  /*23b0*/  NOP ;  /* 0x0000000000007918 */ /* 0x002fe20000000000 */
.L_x_41:
[----:B------:R-:W-:Y:S05]  /*23c0*/  BSYNC.RECONVERGENT B0 ;  /* 0x0000000000007941 */ /* 0x000fea0003800200 */
.L_x_40:
[----:B------:R-:W-:Y:S01]  /*23d0*/  UIADD3 UR7, UPT, UPT, UR7, 0x1, URZ ;  /* 0x0000000107077890 */ /* 0x000fe2000fffe0ff */
[----:B------:R-:W-:-:S03]  /*23e0*/  UMOV UR6, UR22 ;  /* 0x0000001600067c82 */ /* 0x000fc60008000000 */
[----:B------:R-:W-:-:S09]  /*23f0*/  UISETP.NE.AND UP0, UPT, UR7, UR23, UPT ;  /* 0x000000170700728c */ /* 0x000fd2000bf05270 */
[----:B------:R-:W-:Y:S05]  /*2400*/  BRA.U UP0, `(.L_x_42) ;  /* 0xfffffff900fc7547 */ /* 0x000fea000b83ffff */
.L_x_34:
[C---:B------:R-:W-:Y:S01]  /*2410*/  LEA R3, R11.reuse, UR21, 0x3 ;  /* 0x000000150b037c11 */ /* 0x040fe2000f8e18ff */
[----:B------:R-:W-:Y:S01]  /*2420*/  NOP ;  /* 0x0000000000007918 */ /* 0x000fe20000000000 */
[----:B-1----:R-:W-:Y:S02]  /*2430*/  SHF.L.U32 R0, R10, 0x1f, RZ ;  /* 0x0000001f0a007819 */ /* 0x002fe400000006ff */
[----:B------:R-:W-:Y:S02]  /*2440*/  LEA R4, R11, UR21, 0x4 ;  /* 0x000000150b047c11 */ /* 0x000fe4000f8e20ff */
[----:B------:R-:W1:Y:S02]  /*2450*/  SYNCS.PHASECHK.TRANS64.TRYWAIT P0, [R3+URZ+0xa0], R0 ;  /* 0x0000a000030075a7 */ /* 0x000e6400080011ff */
[----:B-1----:R-:W-:Y:S05]  /*2460*/  @!P0 BRA `(.L_x_43) ;  /* 0x0000005800d88947 */ /* 0x002fea0003800000 */
.L_x_131:
[----:B------:R-:W4:Y:S01]  /*2470*/  LDS.128 R4, [R4+0x130] ;  /* 0x0001300004047984 */ /* 0x000f220000000c00 */
[----:B------:R-:W-:Y:S01]  /*2480*/  UISETP.GE.AND UP0, UPT, UR42, 0x1, UPT ;  /* 0x000000012a00788c */ /* 0x000fe2000bf06270 */
[----:B------:R-:W-:Y:S01]  /*2490*/  @!PT LDS RZ, [RZ] ;  /* 0x00000000fffff984 */ /* 0x000fe20000000800 */
[----:B------:R-:W-:Y:S01]  /*24a0*/  @!PT LDS RZ, [RZ] ;  /* 0x00000000fffff984 */ /* 0x000fe20000000800 */
[----:B------:R-:W-:Y:S01]  /*24b0*/  @!PT LDS RZ, [RZ] ;  /* 0x00000000fffff984 */ /* 0x000fe20000000800 */
[----:B------:R-:W-:Y:S01]  /*24c0*/  @!PT LDS RZ, [RZ] ;  /* 0x00000000fffff984 */ /* 0x000fe20000000800 */
[----:B------:R1:W-:Y:S06]  /*24d0*/  MEMBAR.ALL.CTA ;  /* 0x0000000000007992 */ /* 0x0003ec0000008000 */
[----:B-1----:R-:W1:Y:S01]  /*24e0*/  FENCE.VIEW.ASYNC.S ;  /* 0x00000000000073c6 */ /* 0x002e620000000000 */
[----:B----4-:R-:W-:-:S13]  /*24f0*/  LOP3.LUT P0, RZ, R6, 0x1, RZ, 0xc0, !PT ;  /* 0x0000000106ff7812 */ /* 0x010fda000780c0ff */
[----:B-1----:R-:W-:Y:S01]  /*2500*/  VOTEU.ANY UP1, P0 ;  /* 0x0000000000ff7886 */ /* 0x002fe20000020100 */
[----:B------:R-:W-:-:S13]  /*2510*/  PLOP3.LUT P0, PT, PT, PT, UP1, 0x80, 0x8 ;  /* 0x000000000008781c */ /* 0x000fda0003f0f018 */
[----:B------:R-:W-:Y:S02]  /*2520*/  @P0 LOP3.LUT R0, R5, 0xffff, RZ, 0xc0, !PT ;  /* 0x0000ffff05000812 */ /* 0x000fe400078ec0ff */
[----:B--2---:R-:W-:Y:S02]  /*2530*/  @P0 MOV R2, R4 ;  /* 0x0000000400020202 */ /* 0x004fe40000000f00 */
[----:B------:R-:W-:Y:S01]  /*2540*/  @P0 R2UR UR5, R0 ;  /* 0x00000000000502ca */ /* 0x000fe200000e0000 */
[----:B------:R-:W-:Y:S01]  /*2550*/  VIADD R0, R3, 0xb0 ;  /* 0x000000b003007836 */ /* 0x000fe20000000000 */
[----:B------:R-:W-:Y:S02]  /*2560*/  @P0 SHF.R.U32.HI R4, RZ, 0x10, R5 ;  /* 0x00000010ff040819 */ /* 0x000fe40000011605 */
[----:B------:R-:W-:Y:S02]  /*2570*/  @P0 R2UR UR6, R2 ;  /* 0x00000000020602ca */ /* 0x000fe400000e0000 */
[----:B------:R-:W-:-:S02]  /*2580*/  PRMT R0, RZ, 0x654, R0 ;  /* 0x00000654ff007816 */ /* 0x000fc40000000000 */
[----:B------:R-:W-:Y:S02]  /*2590*/  @P0 R2UR UR4, R4 ;  /* 0x00000000040402ca */ /* 0x000fe400000e0000 */
[----:B------:R1:W-:Y:S03]  /*25a0*/  SYNCS.ARRIVE.TRANS64.RED.A1T0 RZ, [R0+URZ], RZ ;  /* 0x000000ff00ff79a7 */ /* 0x0003e600081004ff */
[----:B------:R-:W-:-:S04]  /*25b0*/  @UP1 UMOV UR43, UR5 ;  /* 0x00000005002b1c82 */ /* 0x000fc80008000000 */
[----:B------:R-:W-:-:S04]  /*25c0*/  @UP1 UMOV UR46, UR6 ;  /* 0x00000006002e1c82 */ /* 0x000fc80008000000 */
[----:B------:R-:W-:Y:S01]  /*25d0*/  @UP1 UMOV UR36, UR4 ;  /* 0x0000000400241c82 */ /* 0x000fe20008000000 */
[----:B------:R-:W-:Y:S05]  /*25e0*/  BRA.U !UP0, `(.L_x_44) ;  /* 0x0000000108d47547 */ /* 0x000fea000b800000 */
[----:B------:R-:W2:Y:S01]  /*25f0*/  LDCU.128 UR12, c[0x0][0xb10] ;  /* 0x00016200ff0c77ac */ /* 0x000ea20008000c00 */
[----:B------:R-:W4:Y:S01]  /*2600*/  LDCU UR23, c[0x0][0xb20] ;  /* 0x00016400ff1777ac */ /* 0x000f220008000800 */
[----:B------:R-:W3:Y:S01]  /*2610*/  LDCU UR20, c[0x0][0xb0c] ;  /* 0x00016180ff1477ac */ /* 0x000ee20008000800 */
[----:B------:R-:W1:Y:S01]  /*2620*/  LDCU.64 UR8, c[0x0][0xb28] ;  /* 0x00016500ff0877ac */ /* 0x000e620008000a00 */
[----:B------:R-:W-:Y:S02]  /*2630*/  UISETP.NE.AND UP3, UPT, UR42, 0x1, UPT ;  /* 0x000000012a00788c */ /* 0x000fe4000bf65270 */
[----:B--2---:R-:W-:Y:S02]  /*2640*/  UIMAD.WIDE.U32 UR6, UR47, UR15, URZ ;  /* 0x0000000f2f0672a5 */ /* 0x004fe4000f8e00ff */
[----:B------:R-:W-:Y:S02]  /*2650*/  UIMAD.WIDE.U32 UR4, UR48, UR12, URZ ;  /* 0x0000000c300472a5 */ /* 0x000fe4000f8e00ff */
[----:B------:R-:W-:-:S02]  /*2660*/  UISETP.NE.AND UP0, UPT, UR14, 0x1, UPT ;  /* 0x000000010e00788c */ /* 0x000fc4000bf05270 */
[----:B------:R-:W-:Y:S01]  /*2670*/  UIMAD.WIDE.U32 UR18, UR43, UR15, URZ ;  /* 0x0000000f2b1272a5 */ /* 0x000fe2000f8e00ff */
[----:B------:R-:W-:Y:S02]  /*2680*/  UMOV UR6, UR7 ;  /* 0x0000000700067c82 */ /* 0x000fe40008000000 */
[----:B------:R-:W-:Y:S01]  /*2690*/  UMOV UR4, UR5 ;  /* 0x0000000500047c82 */ /* 0x000fe20008000000 */
[----:B----4-:R-:W-:Y:S02]  /*26a0*/  USHF.R.U32.HI UR6, URZ, UR23, UR6 ;  /* 0x00000017ff067299 */ /* 0x010fe40008011606 */
[----:B---3--:R-:W-:Y:S02]  /*26b0*/  UISETP.NE.AND UP2, UPT, UR20, 0x1, UPT ;  /* 0x000000011400788c */ /* 0x008fe4000bf45270 */
[----:B------:R-:W-:Y:S02]  /*26c0*/  USHF.R.U32.HI UR4, URZ, UR13, UR4 ;  /* 0x0000000dff047299 */ /* 0x000fe40008011604 */
[----:B------:R-:W-:-:S02]  /*26d0*/  USEL UR5, UR47, UR6, !UP0 ;  /* 0x000000062f057287 */ /* 0x000fc4000c000000 */
[----:B------:R-:W-:Y:S02]  /*26e0*/  USEL UR6, UR48, UR4, !UP2 ;  /* 0x0000000430067287 */ /* 0x000fe4000d000000 */
[----:B-1----:R-:W-:Y:S01]  /*26f0*/  UIMAD.WIDE.U32 UR10, UR5, UR8, URZ ;  /* 0x00000008050a72a5 */ /* 0x002fe2000f8e00ff */
[----:B------:R-:W-:Y:S01]  /*2700*/  UMOV UR4, UR19 ;  /* 0x0000001300047c82 */ /* 0x000fe20008000000 */
[----:B------:R-:W-:Y:S02]  /*2710*/  UIMAD.WIDE.U32 UR16, UR46, UR12, URZ ;  /* 0x0000000c2e1072a5 */ /* 0x000fe4000f8e00ff */
[----:B------:R-:W-:-:S03]  /*2720*/  UIMAD.WIDE.U32 UR18, UR6, UR8, URZ ;  /* 0x00000008061272a5 */ /* 0x000fc6000f8e00ff */
[----:B------:R-:W-:Y:S01]  /*2730*/  UMOV UR10, UR11 ;  /* 0x0000000b000a7c82 */ /* 0x000fe20008000000 */
[----:B------:R-:W-:Y:S02]  /*2740*/  USHF.R.U32.HI UR4, URZ, UR23, UR4 ;  /* 0x00000017ff047299 */ /* 0x000fe40008011604 */
[----:B------:R-:W-:Y:S01]  /*2750*/  @UP3 USHF.R.U32.HI UR5, URZ, UR9, UR10 ;  /* 0x00000009ff053299 */ /* 0x000fe2000801160a */
[----:B------:R-:W-:Y:S01]  /*2760*/  UMOV UR16, UR17 ;  /* 0x0000001100107c82 */ /* 0x000fe20008000000 */
[----:B------:R-:W-:Y:S01]  /*2770*/  UMOV UR18, UR19 ;  /* 0x0000001300127c82 */ /* 0x000fe20008000000 */
[----:B------:R-:W-:Y:S02]  /*2780*/  USHF.R.U32.HI UR13, URZ, UR13, UR16 ;  /* 0x0000000dff0d7299 */ /* 0x000fe40008011610 */
[----:B------:R-:W-:Y:S02]  /*2790*/  USEL UR4, UR43, UR4, !UP0 ;  /* 0x000000042b047287 */ /* 0x000fe4000c000000 */
[----:B------:R-:W-:-:S02]  /*27a0*/  @UP3 USHF.R.U32.HI UR6, URZ, UR9, UR18 ;  /* 0x00000009ff063299 */ /* 0x000fc40008011612 */
[----:B------:R-:W-:Y:S02]  /*27b0*/  UIMAD UR7, UR42, UR5, URZ ;  /* 0x000000052a0772a4 */ /* 0x000fe4000f8e02ff */
[----:B------:R-:W-:Y:S02]  /*27c0*/  USEL UR5, UR46, UR13, !UP2 ;  /* 0x0000000d2e057287 */ /* 0x000fe4000d000000 */
[----:B------:R-:W-:Y:S02]  /*27d0*/  UIMAD UR10, UR42, UR6, URZ ;  /* 0x000000062a0a72a4 */ /* 0x000fe4000f8e02ff */
[----:B------:R-:W-:Y:S02]  /*27e0*/  UISETP.GE.AND UP0, UPT, UR4, UR7, UPT ;  /* 0x000000070400728c */ /* 0x000fe4000bf06270 */
[----:B------:R-:W-:Y:S02]  /*27f0*/  UIMAD.WIDE.U32 UR12, UR4, UR8, URZ ;  /* 0x00000008040c72a5 */ /* 0x000fe4000f8e00ff */
[----:B------:R-:W-:-:S02]  /*2800*/  UISETP.GE.OR UP0, UPT, UR5, UR10, UP0 ;  /* 0x0000000a0500728c */ /* 0x000fc40008706670 */
        /* <DEDUP_REMOVED lines=19> */
.L_x_44:
[----:B------:R-:W2:Y:S02]  /*2940*/  LDCU UR4, c[0x0][0xb30] ;  /* 0x00016600ff0477ac */ /* 0x000ea40008000800 */
[----:B--2---:R-:W-:-:S09]  /*2950*/  UISETP.NE.AND UP0, UPT, UR4, 0x1, UPT ;  /* 0x000000010400788c */ /* 0x004fd2000bf05270 */
[----:B------:R-:W-:Y:S05]  /*2960*/  BRA.U UP0, `(.L_x_45) ;  /* 0x0000000100447547 */ /* 0x000fea000b800000 */
[----:B------:R-:W2:Y:S01]  /*2970*/  LDCU.128 UR8, c[0x0][0xb10] ;  /* 0x00016200ff0877ac */ /* 0x000ea20008000c00 */
[----:B------:R-:W4:Y:S01]  /*2980*/  LDCU UR12, c[0x0][0xb0c] ;  /* 0x00016180ff0c77ac */ /* 0x000f220008000800 */
[----:B------:R-:W1:Y:S01]  /*2990*/  LDCU UR13, c[0x0][0xb20] ;  /* 0x00016400ff0d77ac */ /* 0x000e620008000800 */
[----:B--2---:R-:W-:Y:S02]  /*29a0*/  UIMAD.WIDE.U32 UR6, UR46, UR8, URZ ;  /* 0x000000082e0672a5 */ /* 0x004fe4000f8e00ff */
[----:B------:R-:W-:Y:S02]  /*29b0*/  UIMAD.WIDE.U32 UR4, UR43, UR11, URZ ;  /* 0x0000000b2b0472a5 */ /* 0x000fe4000f8e00ff */
[----:B----4-:R-:W-:Y:S02]  /*29c0*/  UISETP.NE.AND UP2, UPT, UR12, 0x1, UPT ;  /* 0x000000010c00788c */ /* 0x010fe4000bf45270 */
[----:B------:R-:W-:Y:S01]  /*29d0*/  UISETP.NE.AND UP0, UPT, UR10, 0x1, UPT ;  /* 0x000000010a00788c */ /* 0x000fe2000bf05270 */
[----:B------:R-:W-:-:S02]  /*29e0*/  UMOV UR6, UR7 ;  /* 0x0000000700067c82 */ /* 0x000fc40008000000 */
[----:B------:R-:W-:Y:S01]  /*29f0*/  UMOV UR4, UR5 ;  /* 0x0000000500047c82 */ /* 0x000fe20008000000 */
[----:B------:R-:W-:Y:S02]  /*2a00*/  USHF.R.U32.HI UR9, URZ, UR9, UR6 ;  /* 0x00000009ff097299 */ /* 0x000fe40008011606 */
[----:B-1----:R-:W-:Y:S02]  /*2a10*/  USHF.R.U32.HI UR4, URZ, UR13, UR4 ;  /* 0x0000000dff047299 */ /* 0x002fe40008011604 */
[----:B------:R-:W-:Y:S02]  /*2a20*/  USEL UR5, UR46, UR9, !UP2 ;  /* 0x000000092e057287 */ /* 0x000fe4000d000000 */
[----:B------:R-:W-:-:S04]  /*2a30*/  USEL UR4, UR43, UR4, !UP0 ;  /* 0x000000042b047287 */ /* 0x000fc8000c000000 */
[----:B------:R-:W-:Y:S02]  /*2a40*/  UIADD3 UR6, UPT, UPT, UR5, -UR4, URZ ;  /* 0x8000000405067290 */ /* 0x000fe4000fffe0ff */
[----:B------:R-:W-:Y:S02]  /*2a50*/  UIADD3 UR4, UPT, UPT, -UR5, UR4, URZ ;  /* 0x0000000405047290 */ /* 0x000fe4000fffe1ff */
[----:B------:R-:W-:Y:S02]  /*2a60*/  UIMAD UR43, UR6, UR10, UR43 ;  /* 0x0000000a062b72a4 */ /* 0x000fe4000f8e022b */
[----:B------:R-:W-:-:S12]  /*2a70*/  UIMAD UR46, UR4, UR12, UR46 ;  /* 0x0000000c042e72a4 */ /* 0x000fd8000f8e022e */
.L_x_45:
[----:B------:R-:W-:Y:S01]  /*2a80*/  VIADD R11, R11, 0x1 ;  /* 0x000000010b0b7836 */ /* 0x000fe20000000000 */
[----:B------:R-:W-:Y:S02]  /*2a90*/  R2UR UR5, R56 ;  /* 0x00000000380572ca */ /* 0x000fe400000e0000 */
[----:B------:R-:W-:Y:S02]  /*2aa0*/  R2UR UR4, R55 ;  /* 0x00000000370472ca */ /* 0x000fe400000e0000 */
[C---:B------:R-:W-:Y:S02]  /*2ab0*/  ISETP.NE.AND P0, PT, R11.reuse, 0x2, PT ;  /* 0x000000020b00780c */ /* 0x040fe40003f05270 */
[----:B------:R-:W-:Y:S02]  /*2ac0*/  PLOP3.LUT P2, PT, PT, PT, PT, 0x80, 0x8 ;  /* 0x000000000008781c */ /* 0x000fe40003f4f070 */
[----:B-1----:R-:W-:Y:S02]  /*2ad0*/  SEL R0, RZ, 0x1, P0 ;  /* 0x00000001ff007807 */ /* 0x002fe40000000000 */
[----:B------:R-:W-:-:S02]  /*2ae0*/  SEL R11, R11, RZ, P0 ;  /* 0x000000ff0b0b7207 */ /* 0x000fc40000000000 */
[----:B------:R-:W-:Y:S01]  /*2af0*/  LOP3.LUT R10, R10, R0, RZ, 0x3c, !PT ;  /* 0x000000000a0a7212 */ /* 0x000fe200078e3cff */
[----:B------:R-:W-:Y:S02]  /*2b00*/  UIADD3 UR25, UPT, UPT, UR46, UR5, URZ ;  /* 0x000000052e197290 */ /* 0x000fe4000fffe0ff */
[----:B------:R-:W-:Y:S01]  /*2b10*/  UIADD3 UR26, UPT, UPT, UR43, UR4, URZ ;  /* 0x000000042b1a7290 */ /* 0x000fe2000fffe0ff */
[----:B------:R-:W-:Y:S11]  /*2b20*/  BRA.U UP1, `(.L_x_46) ;  /* 0xffffffed01987547 */ /* 0x000ff6000b83ffff */
[----:B------:R-:W-:Y:S01]  /*2b30*/  UIADD3 UR21, UPT, UPT, UR21, 0x30, URZ ;  /* 0x0000003015157890 */ /* 0x000fe2000fffe0ff */
[----:B------:R-:W-:-:S03]  /*2b40*/  SHF.L.U32 R2, R12, 0x1f, RZ ;  /* 0x0000001f0c027819 */ /* 0x000fc600000006ff */
[----:B------:R-:W-:-:S09]  /*2b50*/  ULEA UR4, UR22, UR21, 0x3 ;  /* 0x0000001516047291 */ /* 0x000fd2000f8e18ff */
[----:B------:R-:W1:Y:S02]  /*2b60*/  SYNCS.PHASECHK.TRANS64.TRYWAIT P0, [UR4], R2 ;  /* 0x00000002ff0075a7 */ /* 0x000e640008001104 */
[----:B-1----:R-:W-:Y:S05]  /*2b70*/  @!P0 BRA `(.L_x_47) ;  /* 0x0000005400288947 */ /* 0x002fea0003800000 */
.L_x_133:
[----:B------:R-:W-:-:S04]  /*2b80*/  UIADD3 UR4, UPT, UPT, UR22, 0x1, URZ ;  /* 0x0000000116047890 */ /* 0x000fc8000fffe0ff */
[----:B------:R-:W-:-:S04]  /*2b90*/  UISETP.NE.AND UP0, UPT, UR4, 0x6, UPT ;  /* 0x000000060400788c */ /* 0x000fc8000bf05270 */
[----:B------:R-:W-:Y:S02]  /*2ba0*/  USEL UR6, URZ, 0x1, UP0 ;  /* 0x00000001ff067887 */ /* 0x000fe40008000000 */
[----:B------:R-:W-:-:S04]  /*2bb0*/  USEL UR4, UR4, URZ, UP0 ;  /* 0x000000ff04047287 */ /* 0x000fc80008000000 */
[----:B------:R-:W-:Y:S01]  /*2bc0*/  ULEA UR5, UR4, UR21, 0x3 ;  /* 0x0000001504057291 */ /* 0x000fe2000f8e18ff */
[----:B-1----:R-:W-:-:S04]  /*2bd0*/  LOP3.LUT R2, R12, UR6, RZ, 0x3c, !PT ;  /* 0x000000060c027c12 */ /* 0x002fc8000f8e3cff */
[----:B------:R-:W-:-:S04]  /*2be0*/  SHF.L.U32 R3, R2, 0x1f, RZ ;  /* 0x0000001f02037819 */ /* 0x000fc800000006ff */
[----:B------:R-:W1:Y:S02]  /*2bf0*/  SYNCS.PHASECHK.TRANS64.TRYWAIT P0, [UR5], R3 ;  /* 0x00000003ff0075a7 */ /* 0x000e640008001105 */
[----:B-1----:R-:W-:Y:S05]  /*2c00*/  @!P0 BRA `(.L_x_48) ;  /* 0x00000054001c8947 */ /* 0x002fea0003800000 */
.L_x_135:
[----:B------:R-:W-:-:S04]  /*2c10*/  UIADD3 UR4, UPT, UPT, UR4, 0x1, URZ ;  /* 0x0000000104047890 */ /* 0x000fc8000fffe0ff */
[----:B------:R-:W-:-:S04]  /*2c20*/  UISETP.NE.AND UP0, UPT, UR4, 0x6, UPT ;  /* 0x000000060400788c */ /* 0x000fc8000bf05270 */
[----:B------:R-:W-:Y:S02]  /*2c30*/  USEL UR6, URZ, 0x1, UP0 ;  /* 0x00000001ff067887 */ /* 0x000fe40008000000 */
[----:B------:R-:W-:-:S04]  /*2c40*/  USEL UR4, UR4, URZ, UP0 ;  /* 0x000000ff04047287 */ /* 0x000fc80008000000 */
[----:B------:R-:W-:Y:S01]  /*2c50*/  ULEA UR5, UR4, UR21, 0x3 ;  /* 0x0000001504057291 */ /* 0x000fe2000f8e18ff */
[----:B------:R-:W-:-:S04]  /*2c60*/  LOP3.LUT R2, R2, UR6, RZ, 0x3c, !PT ;  /* 0x0000000602027c12 */ /* 0x000fc8000f8e3cff */
[----:B-1----:R-:W-:-:S04]  /*2c70*/  SHF.L.U32 R3, R2, 0x1f, RZ ;  /* 0x0000001f02037819 */ /* 0x002fc800000006ff */
[----:B------:R-:W1:Y:S02]  /*2c80*/  SYNCS.PHASECHK.TRANS64.TRYWAIT P0, [UR5], R3 ;  /* 0x00000003ff0075a7 */ /* 0x000e640008001105 */
[----:B-1----:R-:W-:Y:S05]  /*2c90*/  @!P0 BRA `(.L_x_49) ;  /* 0x0000005400108947 */ /* 0x002fea0003800000 */
.L_x_137:
        /* <DEDUP_REMOVED lines=9> */
.L_x_139:
        /* <DEDUP_REMOVED lines=9> */
.L_x_141:
[----:B------:R-:W-:-:S04]  /*2dc0*/  UIADD3 UR4, UPT, UPT, UR4, 0x1, URZ ;  /* 0x0000000104047890 */ /* 0x000fc8000fffe0ff */
[----:B------:R-:W-:-:S04]  /*2dd0*/  UISETP.NE.AND UP0, UPT, UR4, 0x6, UPT ;  /* 0x000000060400788c */ /* 0x000fc8000bf05270 */
[----:B------:R-:W-:Y:S02]  /*2de0*/  USEL UR5, URZ, 0x1, UP0 ;  /* 0x00000001ff057887 */ /* 0x000fe40008000000 */
[----:B------:R-:W-:-:S04]  /*2df0*/  USEL UR4, UR4, URZ, UP0 ;  /* 0x000000ff04047287 */ /* 0x000fc80008000000 */
[----:B------:R-:W-:Y:S01]  /*2e00*/  ULEA UR4, UR4, UR21, 0x3 ;  /* 0x0000001504047291 */ /* 0x000fe2000f8e18ff */
[----:B------:R-:W-:-:S04]  /*2e10*/  LOP3.LUT R2, R2, UR5, RZ, 0x3c, !PT ;  /* 0x0000000502027c12 */ /* 0x000fc8000f8e3cff */
[----:B------:R-:W-:Y:S01]  /*2e20*/  SHF.L.U32 R2, R2, 0x1f, RZ ;  /* 0x0000001f02027819 */ /* 0x000fe200000006ff */
[----:B-1----:R-:W-:-:S07]  /*2e30*/  IMAD.U32 R0, RZ, RZ, UR4 ;  /* 0x00000004ff007e24 */ /* 0x002fce000f8e00ff */
.L_x_52:
[----:B-1----:R1:W2:Y:S02]  /*2e40*/  SYNCS.PHASECHK.TRANS64.TRYWAIT P0, [R0+URZ], R2 ;  /* 0x00000002000075a7 */ /* 0x0022a400080011ff */
[----:B--2---:R-:W-:Y:S05]  /*2e50*/  @!P0 NANOSLEEP.SYNCS 0x989680 ;  /* 0x009896800000895d */ /* 0x004fea0003900000 */
[----:B------:R-:W2:Y:S02]  /*2e60*/  @!P0 SYNCS.PHASECHK.TRANS64 P0, [R0+URZ], R2 ;  /* 0x00000002000085a7 */ /* 0x000ea400080010ff */
[----:B--2---:R-:W-:Y:S05]  /*2e70*/  @P0 EXIT ;  /* 0x000000000000094d */ /* 0x004fea0003800000 */
[----:B------:R-:W-:Y:S05]  /*2e80*/  BRA `(.L_x_52) ;  /* 0xfffffffc00ec7947 */ /* 0x000fea000383ffff */
.L_x_22:
[----:B------:R-:W-:-:S04]  /*2e90*/  UISETP.NE.AND UP0, UPT, UR54, URZ, UPT ;  /* 0x000000ff3600728c */ /* 0x000fc8000bf05270 */
[----:B------:R-:W-:-:S09]  /*2ea0*/  UISETP.NE.OR UP0, UPT, UR22, 0x1, UP0 ;  /* 0x000000011600788c */ /* 0x000fd20008705670 */
[----:B------:R-:W-:Y:S05]  /*2eb0*/  BRA.U UP0, `(.L_x_53) ;  /* 0x0000000500487547 */ /* 0x000fea000b800000 */
[----:B------:R-:W-:Y:S01]  /*2ec0*/  ISETP.GE.U32.AND P2, PT, R0, 0x4, PT ;  /* 0x000000040000780c */ /* 0x000fe20003f46070 */
[----:B------:R-:W-:Y:S01]  /*2ed0*/  IMAD.MOV.U32 R12, RZ, RZ, 0x1 ;  /* 0x00000001ff0c7424 */ /* 0x000fe200078e00ff */
[----:B------:R-:W-:Y:S02]  /*2ee0*/  CS2R R10, SRZ ;  /* 0x00000000000a7805 */ /* 0x000fe4000001ff00 */
[----:B------:R-:W-:Y:S01]  /*2ef0*/  CS2R R8, SRZ ;  /* 0x0000000000087805 */ /* 0x000fe2000001ff00 */
[----:B------:R-:W-:Y:S01]  /*2f00*/  UMOV UR6, 0x400 ;  /* 0x0000040000067882 */ /* 0x000fe20000000000 */
[----:B------:R-:W-:Y:S01]  /*2f10*/  UMOV UR5, URZ ;  /* 0x000000ff00057c82 */ /* 0x000fe20008000000 */
[----:B------:R-:W-:-:S12]  /*2f20*/  ULEA UR6, UR54, UR6, 0x18 ;  /* 0x0000000636067291 */ /* 0x000fd8000f8ec0ff */
.L_x_57:
[----:B------:R-:W-:Y:S02]  /*2f30*/  LEA R2, R8, UR6, 0x3 ;  /* 0x0000000608027c11 */ /* 0x000fe4000f8e18ff */
[----:B------:R-:W-:-:S03]  /*2f40*/  SHF.L.U32 R4, R9, 0x1f, RZ ;  /* 0x0000001f09047819 */ /* 0x000fc600000006ff */
[----:B------:R-:W-:Y:S01]  /*2f50*/  VIADD R5, R2, 0x110 ;  /* 0x0000011002057836 */ /* 0x000fe20000000000 */
[----:B------:R-:W2:Y:S02]  /*2f60*/  SYNCS.PHASECHK.TRANS64.TRYWAIT P0, [R2+URZ+0x100], R4 ;  /* 0x00010004020075a7 */ /* 0x000ea400080011ff */
[----:B--2---:R-:W-:Y:S05]  /*2f70*/  @!P0 BRA `(.L_x_54) ;  /* 0x0000005000a08947 */ /* 0x004fea0003800000 */
.L_x_142:
[----:B------:R-:W-:Y:S01]  /*2f80*/  ULEA UR4, UR5, UR6, 0x3 ;  /* 0x0000000605047291 */ /* 0x000fe2000f8e18ff */
[----:B--2---:R-:W-:Y:S01]  /*2f90*/  PRMT R2, RZ, 0x654, R5 ;  /* 0x00000654ff027816 */ /* 0x004fe20000000005 */
[----:B------:R-:W-:Y:S01]  /*2fa0*/  @!P2 IMAD.MOV.U32 R4, RZ, RZ, 0x10 ;  /* 0x00000010ff04a424 */ /* 0x000fe200078e00ff */
[----:B------:R-:W-:Y:S01]  /*2fb0*/  SHF.L.U32 R5, R12, 0x1f, RZ ;  /* 0x0000001f0c057819 */ /* 0x000fe200000006ff */
[----:B------:R-:W-:Y:S01]  /*2fc0*/  UIADD3 UR7, UPT, UPT, UR4, 0xa0, URZ ;  /* 0x000000a004077890 */ /* 0x000fe2000fffe0ff */
[----:B------:R2:W-:Y:S05]  /*2fd0*/  SYNCS.ARRIVE.TRANS64.RED.A1T0 RZ, [R2+URZ], RZ ;  /* 0x000000ff02ff79a7 */ /* 0x0005ea00081004ff */
[----:B------:R-:W-:Y:S01]  /*2fe0*/  IMAD.U32 R6, RZ, RZ, UR7 ;  /* 0x00000007ff067e24 */ /* 0x000fe2000f8e00ff */
[----:B------:R-:W3:Y:S04]  /*2ff0*/  SYNCS.PHASECHK.TRANS64.TRYWAIT P0, [UR4+0xb0], R5 ;  /* 0x0000b005ff0075a7 */ /* 0x000ee80008001104 */
[----:B------:R-:W-:Y:S01]  /*3000*/  PRMT R6, R0, 0x654, R6 ;  /* 0x0000065400067816 */ /* 0x000fe20000000006 */
[----:B--23--:R-:W-:Y:S06]  /*3010*/  @!P0 BRA `(.L_x_55) ;  /* 0x00000050008c8947 */ /* 0x00cfec0003800000 */
.L_x_144:
[----:B------:R-:W-:Y:S01]  /*3020*/  ULEA UR8, UR5, UR6, 0x4 ;  /* 0x0000000605087291 */ /* 0x000fe2000f8e20ff */
[----:B------:R-:W-:Y:S01]  /*3030*/  SEL R3, R6, R3, !P2 ;  /* 0x0000000306037207 */ /* 0x000fe20005000000 */
[----:B------:R-:W-:Y:S01]  /*3040*/  UIADD3 UR9, UPT, UPT, UR4, 0xa0, URZ ;  /* 0x000000a004097890 */ /* 0x000fe2000fffe0ff */
[----:B--2---:R-:W-:Y:S01]  /*3050*/  LEA R2, R11, UR6, 0x3 ;  /* 0x000000060b027c11 */ /* 0x004fe2000f8e18ff */
[----:B------:R-:W-:Y:S01]  /*3060*/  UIADD3 UR8, UPT, UPT, UR8, 0x130, URZ ;  /* 0x0000013008087890 */ /* 0x000fe2000fffe0ff */
[----:B------:R2:W-:Y:S01]  /*3070*/  @!P2 SYNCS.ARRIVE.TRANS64.RED RZ, [R3+URZ], R4 ;  /* 0x0000000403ffa9a7 */ /* 0x0005e200080004ff */
[----:B------:R-:W-:Y:S01]  /*3080*/  UIADD3 UR4, UPT, UPT, UR5, 0x1, URZ ;  /* 0x0000000105047890 */ /* 0x000fe2000fffe0ff */
[----:B------:R-:W-:-:S03]  /*3090*/  VIADD R8, R8, 0x1 ;  /* 0x0000000108087836 */ /* 0x000fc60000000000 */
[----:B------:R-:W-:Y:S02]  /*30a0*/  UISETP.NE.AND UP0, UPT, UR4, 0x2, UPT ;  /* 0x000000020400788c */ /* 0x000fe4000bf05270 */
[----:B------:R-:W-:Y:S01]  /*30b0*/  ISETP.NE.AND P0, PT, R8, 0x2, PT ;  /* 0x000000020800780c */ /* 0x000fe20003f05270 */
[----:B------:R-:W-:Y:S06]  /*30c0*/  UGETNEXTWORKID.BROADCAST [UR8], [UR9] ;  /* 0x00000000080073ca */ /* 0x000fec0008000100 */
[----:B------:R-:W-:Y:S02]  /*30d0*/  USEL UR7, URZ, 0x1, UP0 ;  /* 0x00000001ff077887 */ /* 0x000fe40008000000 */
[----:B------:R-:W-:-:S04]  /*30e0*/  USEL UR5, UR4, URZ, UP0 ;  /* 0x000000ff04057287 */ /* 0x000fc80008000000 */
[----:B------:R-:W-:Y:S02]  /*30f0*/  LOP3.LUT R12, R12, UR7, RZ, 0x3c, !PT ;  /* 0x000000070c0c7c12 */ /* 0x000fe4000f8e3cff */
[----:B--2---:R-:W-:-:S04]  /*3100*/  SHF.L.U32 R4, R10, 0x1f, RZ ;  /* 0x0000001f0a047819 */ /* 0x004fc800000006ff */
[----:B------:R-:W2:Y:S02]  /*3110*/  SYNCS.PHASECHK.TRANS64.TRYWAIT P1, [R2+URZ+0xa0], R4 ;  /* 0x0000a004020075a7 */ /* 0x000ea400080211ff */
[----:B--2---:R-:W-:Y:S05]  /*3120*/  @!P1 BRA `(.L_x_56) ;  /* 0x0000005000609947 */ /* 0x004fea0003800000 */
.L_x_145:
[C---:B--2---:R-:W-:Y:S01]  /*3130*/  LEA R4, R11.reuse, UR6, 0x4 ;  /* 0x000000060b047c11 */ /* 0x044fe2000f8e20ff */
[----:B------:R-:W-:Y:S01]  /*3140*/  VIADD R2, R2, 0xb0 ;  /* 0x000000b002027836 */ /* 0x000fe20000000000 */
[----:B------:R-:W-:Y:S01]  /*3150*/  SEL R8, R8, RZ, P0 ;  /* 0x000000ff08087207 */ /* 0x000fe20000000000 */
[----:B------:R-:W-:-:S03]  /*3160*/  VIADD R11, R11, 0x1 ;  /* 0x000000010b0b7836 */ /* 0x000fc60000000000 */
[----:B------:R-:W2:Y:S01]  /*3170*/  LDS.128 R4, [R4+0x130] ;  /* 0x0001300004047984 */ /* 0x000ea20000000c00 */
[----:B------:R-:W-:Y:S02]  /*3180*/  PRMT R2, RZ, 0x654, R2 ;  /* 0x00000654ff027816 */ /* 0x000fe40000000002 */
[C---:B------:R-:W-:Y:S01]  /*3190*/  ISETP.NE.AND P1, PT, R11.reuse, 0x2, PT ;  /* 0x000000020b00780c */ /* 0x040fe20003f25270 */
[----:B------:R-:W-:Y:S01]  /*31a0*/  @!PT LDS RZ, [RZ] ;  /* 0x00000000fffff984 */ /* 0x000fe20000000800 */
[----:B------:R-:W-:Y:S01]  /*31b0*/  @!PT LDS RZ, [RZ] ;  /* 0x00000000fffff984 */ /* 0x000fe20000000800 */
[----:B------:R-:W-:Y:S01]  /*31c0*/  @!PT LDS RZ, [RZ] ;  /* 0x00000000fffff984 */ /* 0x000fe20000000800 */
[----:B------:R-:W-:Y:S01]  /*31d0*/  @!PT LDS RZ, [RZ] ;  /* 0x00000000fffff984 */ /* 0x000fe20000000800 */
[----:B------:R3:W-:Y:S06]  /*31e0*/  MEMBAR.ALL.CTA ;  /* 0x0000000000007992 */ /* 0x0007ec0000008000 */
[----:B---3--:R-:W3:Y:S01]  /*31f0*/  FENCE.VIEW.ASYNC.S ;  /* 0x00000000000073c6 */ /* 0x008ee20000000000 */
[----:B------:R-:W-:Y:S01]  /*3200*/  SEL R11, R11, RZ, P1 ;  /* 0x000000ff0b0b7207 */ /* 0x000fe20000800000 */
[----:B---3--:R3:W-:Y:S01]  /*3210*/  SYNCS.ARRIVE.TRANS64.RED.A1T0 RZ, [R2+URZ], RZ ;  /* 0x000000ff02ff79a7 */ /* 0x0087e200081004ff */
[----:B--2---:R-:W-:-:S02]  /*3220*/  LOP3.LUT P3, RZ, R6, 0x1, RZ, 0xc0, !PT ;  /* 0x0000000106ff7812 */ /* 0x004fc4000786c0ff */
[----:B------:R-:W-:-:S04]  /*3230*/  SEL R4, RZ, 0x1, P1 ;  /* 0x00000001ff047807 */ /* 0x000fc80000800000 */
[----:B------:R-:W-:Y:S02]  /*3240*/  LOP3.LUT R10, R10, R4, RZ, 0x3c, !PT ;  /* 0x000000040a0a7212 */ /* 0x000fe400078e3cff */
[----:B---3--:R-:W-:-:S04]  /*3250*/  SEL R2, RZ, 0x1, P0 ;  /* 0x00000001ff027807 */ /* 0x008fc80000000000 */
[----:B------:R-:W-:Y:S01]  /*3260*/  LOP3.LUT R9, R9, R2, RZ, 0x3c, !PT ;  /* 0x0000000209097212 */ /* 0x000fe200078e3cff */
[----:B------:R-:W-:Y:S06]  /*3270*/  @P3 BRA `(.L_x_57) ;  /* 0xfffffffc002c3947 */ /* 0x000fec000383ffff */
[----:B------:R-:W-:Y:S01]  /*3280*/  ULEA UR4, UR5, UR6, 0x3 ;  /* 0x0000000605047291 */ /* 0x000fe2000f8e18ff */
[----:B------:R-:W-:-:S08]  /*3290*/  SHF.L.U32 R2, R12, 0x1f, RZ ;  /* 0x0000001f0c027819 */ /* 0x000fd000000006ff */
[----:B------:R-:W2:Y:S02]  /*32a0*/  SYNCS.PHASECHK.TRANS64 P0, [UR4+0xb0], R2 ;  /* 0x0000b002ff0075a7 */ /* 0x000ea40008001004 */
[----:B--2---:R-:W-:Y:S05]  /*32b0*/  @P0 BRA `(.L_x_58) ;  /* 0x0000000000080947 */ /* 0x004fea0003800000 */
[----:B------:R-:W2:Y:S02]  /*32c0*/  SYNCS.PHASECHK.TRANS64.TRYWAIT P0, [UR4+0xb0], R2 ;  /* 0x0000b002ff0075a7 */ /* 0x000ea40008001104 */
[----:B--2---:R-:W-:Y:S05]  /*32d0*/  @!P0 BRA `(.L_x_59) ;  /* 0x0000005000088947 */ /* 0x004fea0003800000 */
.L_x_58:
[----:B------:R-:W-:-:S04]  /*32e0*/  UIADD3 UR7, UPT, UPT, UR5, 0x1, URZ ;  /* 0x0000000105077890 */ /* 0x000fc8000fffe0ff */
[----:B------:R-:W-:-:S04]  /*32f0*/  UISETP.NE.AND UP0, UPT, UR7, 0x2, UPT ;  /* 0x000000020700788c */ /* 0x000fc8000bf05270 */
[----:B------:R-:W-:Y:S02]  /*3300*/  USEL UR8, URZ, 0x1, UP0 ;  /* 0x00000001ff087887 */ /* 0x000fe40008000000 */
[----:B------:R-:W-:-:S04]  /*3310*/  USEL UR7, UR7, URZ, UP0 ;  /* 0x000000ff07077287 */ /* 0x000fc80008000000 */
[----:B------:R-:W-:Y:S01]  /*3320*/  ULEA UR7, UR7, UR6, 0x3 ;  /* 0x0000000607077291 */ /* 0x000fe2000f8e18ff */
[----:B--2---:R-:W-:-:S04]  /*3330*/  LOP3.LUT R2, R12, UR8, RZ, 0x3c, !PT ;  /* 0x000000080c027c12 */ /* 0x004fc8000f8e3cff */
[----:B------:R-:W-:-:S04]  /*3340*/  SHF.L.U32 R0, R2, 0x1f, RZ ;  /* 0x0000001f02007819 */ /* 0x000fc800000006ff */
[----:B------:R-:W2:Y:S02]  /*3350*/  SYNCS.PHASECHK.TRANS64 P0, [UR7+0xb0], R0 ;  /* 0x0000b000ff0075a7 */ /* 0x000ea40008001007 */
[----:B-12---:R-:W-:Y:S05]  /*3360*/  @P0 EXIT ;  /* 0x000000000000094d */ /* 0x006fea0003800000 */
[----:B------:R-:W-:Y:S02]  /*3370*/  SHF.L.U32 R2, R2, 0x1f, RZ ;  /* 0x0000001f02027819 */ /* 0x000fe400000006ff */
[----:B------:R-:W-:-:S07]  /*3380*/  MOV R0, UR7 ;  /* 0x0000000700007c02 */ /* 0x000fce0008000f00 */
.L_x_60:
[----:B-1----:R1:W2:Y:S02]  /*3390*/  SYNCS.PHASECHK.TRANS64.TRYWAIT P0, [R0+URZ+0xb0], R2 ;  /* 0x0000b002000075a7 */ /* 0x0022a400080011ff */
[----:B--2---:R-:W-:Y:S05]  /*33a0*/  @!P0 NANOSLEEP.SYNCS 0x989680 ;  /* 0x009896800000895d */ /* 0x004fea0003900000 */
[----:B------:R-:W2:Y:S02]  /*33b0*/  @!P0 SYNCS.PHASECHK.TRANS64 P0, [R0+URZ+0xb0], R2 ;  /* 0x0000b002000085a7 */ /* 0x000ea400080010ff */
[----:B--2---:R-:W-:Y:S05]  /*33c0*/  @P0 EXIT ;  /* 0x000000000000094d */ /* 0x004fea0003800000 */
[----:B------:R-:W-:Y:S05]  /*33d0*/  BRA `(.L_x_60) ;  /* 0xfffffffc00ec7947 */ /* 0x000fea000383ffff */
.L_x_53:
[----:B------:R-:W-:Y:S05]  /*33e0*/  BRA.U UP4, `(.L_x_61) ;  /* 0x0000001104447547 */ /* 0x000fea000b800000 */
[----:B------:R-:W-:Y:S01]  /*33f0*/  UMOV UR4, 0x40 ;  /* 0x0000004000047882 */ /* 0x000fe20000000000 */
[----:B------:R-:W-:Y:S01]  /*3400*/  NOP ;  /* 0x0000000000007918 */ /* 0x000fe20000000000 */
[----:B------:R-:W-:Y:S01]  /*3410*/  ULEA UR5, UR54, UR4, 0x18 ;  /* 0x0000000436057291 */ /* 0x000fe2000f8ec0ff */
[----:B------:R-:W-:Y:S02]  /*3420*/  UMOV UR6, 0x400 ;  /* 0x0000040000067882 */ /* 0x000fe40000000000 */
[----:B------:R-:W-:-:S06]  /*3430*/  ULEA UR6, UR54, UR6, 0x18 ;  /* 0x0000000636067291 */ /* 0x000fcc000f8ec0ff */
[----:B------:R-:W2:Y:S02]  /*3440*/  LDS.U8 R0, [UR5+0x1c] ;  /* 0x00001c05ff007984 */ /* 0x000ea40008000000 */
[----:B--2---:R-:W-:-:S13]  /*3450*/  ISETP.NE.AND P0, PT, R0, RZ, PT ;  /* 0x000000ff0000720c */ /* 0x004fda0003f05270 */
[----:B------:R-:W-:Y:S05]  /*3460*/  @P0 BRA `(.L_x_62) ;  /* 0x0000000000580947 */ /* 0x000fea0003800000 */
[----:B------:R-:W-:-:S13]  /*3470*/  ELECT P0, URZ, PT ;  /* 0x0000000000ff782f */ /* 0x000fda0003800000 */
[----:B------:R-:W-:Y:S05]  /*3480*/  @!P0 BRA `(.L_x_63) ;  /* 0x0000000000608947 */ /* 0x000fea0003800000 */
[----:B------:R-:W-:Y:S01]  /*3490*/  UMOV UR4, 0x10 ;  /* 0x0000001000047882 */ /* 0x000fe20000000000 */
[----:B------:R-:W-:Y:S01]  /*34a0*/  HFMA2 R0, -RZ, RZ, 0, 5.9604644775390625e-08 ;  /* 0x00000001ff007431 */ /* 0x000fe200000001ff */
[----:B------:R-:W-:-:S03]  /*34b0*/  MOV R3, 0xffff ;  /* 0x0000ffff00037802 */ /* 0x000fc60000000f00 */
[----:B------:R-:W-:Y:S04]  /*34c0*/  DEPBAR.LE SB2, 0x36 ;  /* 0x0000ad800000791a */ /* 0x000fe80000000000 */
[----:B------:R-:W2:Y:S02]  /*34d0*/  UTCATOMSWS.FIND_AND_SET.ALIGN UP0, UR4, UR4 ;  /* 0x00000004000475e3 */ /* 0x000ea40008000800 */
[----:B--2---:R-:W-:Y:S01]  /*34e0*/  MOV R4, UR4 ;  /* 0x0000000400047c02 */ /* 0x004fe20008000f00 */
[----:B------:R-:W-:Y:S06]  /*34f0*/  BRA.U UP0, `(.L_x_64) ;  /* 0x0000000100187547 */ /* 0x000fec000b800000 */
.L_x_65:
[----:B------:R-:W-:Y:S05]  /*3500*/  NANOSLEEP 0x64 ;  /* 0x000000640000795d */ /* 0x000fea0003800000 */
[----:B------:R-:W-:-:S05]  /*3510*/  UMOV UR4, 0x10 ;  /* 0x0000001000047882 */ /* 0x000fca0000000000 */
[----:B------:R-:W-:Y:S04]  /*3520*/  DEPBAR.LE SB2, 0x36 ;  /* 0x0000ad800000791a */ /* 0x000fe80000000000 */
[----:B------:R-:W2:Y:S02]  /*3530*/  UTCATOMSWS.FIND_AND_SET.ALIGN UP0, UR4, UR4 ;  /* 0x00000004000475e3 */ /* 0x000ea40008000800 */
[----:B--2---:R-:W-:Y:S01]  /*3540*/  MOV R4, UR4 ;  /* 0x0000000400047c02 */ /* 0x004fe20008000f00 */
[----:B------:R-:W-:Y:S05]  /*3550*/  BRA.U !UP0, `(.L_x_65) ;  /* 0xfffffffd08e87547 */ /* 0x000fea000b83ffff */
.L_x_64:
[-C--:B------:R-:W-:Y:S02]  /*3560*/  SHF.L.U32 R3, R3, R4.reuse, RZ ;  /* 0x0000000403037219 */ /* 0x080fe400000006ff */
[----:B------:R-:W-:Y:S01]  /*3570*/  SHF.L.U32 R0, R0, R4, RZ ;  /* 0x0000000400007219 */ /* 0x000fe200000006ff */
[----:B------:R-:W-:Y:S02]  /*3580*/  IMAD.SHL.U32 R4, R4, 0x20, RZ ;  /* 0x0000002004047824 */ /* 0x000fe400078e00ff */
[----:B------:R2:W-:Y:S04]  /*3590*/  ATOMS.OR RZ, [UR5+0x14], R3 ;  /* 0x00001403ffff798c */ /* 0x0005e8000b000005 */
[----:B------:R2:W-:Y:S04]  /*35a0*/  ATOMS.OR RZ, [UR5+0x18], R0 ;  /* 0x00001800ffff798c */ /* 0x0005e8000b000005 */
[----:B------:R2:W-:Y:S01]  /*35b0*/  STS [UR6+0x150], R4 ;  /* 0x00015004ff007988 */ /* 0x0005e20008000806 */
[----:B------:R-:W-:Y:S05]  /*35c0*/  BRA `(.L_x_63) ;  /* 0x0000000000107947 */ /* 0x000fea0003800000 */
.L_x_62:
[----:B------:R-:W-:Y:S02]  /*35d0*/  MOV R0, 0xffffffff ;  /* 0xffffffff00007802 */ /* 0x000fe40000000f00 */
[----:B------:R-:W-:-:S03]  /*35e0*/  MOV R4, 0x3610 ;  /* 0x0000361000047802 */ /* 0x000fc60000000f00 */
[----:B------:R2:W-:Y:S04]  /*35f0*/  STS [UR6+0x150], R0 ;  /* 0x00015000ff007988 */ /* 0x0005e80008000806 */
[----:B-12--5:R-:W-:Y:S05]  /*3600*/  CALL.REL.NOINC `($__internal_1_$__cuda_sm10x_tcgen05_guardrail_trap_phase_invalid_during_alloc) ;  /* 0x0000005000e07944 */ /* 0x026fea0003c00000 */
.L_x_63:
[----:B------:R-:W-:Y:S05]  /*3610*/  WARPSYNC.ALL ;  /* 0x0000000000007948 */ /* 0x000fea0003800000 */
[----:B------:R-:W3:Y:S01]  /*3620*/  S2UR UR4, SR_CgaCtaId ;  /* 0x00000000000479c3 */ /* 0x000ee20000008800 */
[----:B------:R-:W-:Y:S01]  /*3630*/  UMOV UR41, 0x400 ;  /* 0x0000040000297882 */ /* 0x000fe20000000000 */
[----:B------:R-:W-:-:S06]  /*3640*/  NOP ;  /* 0x0000000000007918 */ /* 0x000fcc0000000000 */
[----:B------:R-:W-:Y:S06]  /*3650*/  BAR.ARV 0x6, 0xa0 ;  /* 0x0182800000007b1d */ /* 0x000fec0000002000 */
[----:B------:R-:W4:Y:S01]  /*3660*/  LDCU UR6, c[0x0][0x38c] ;  /* 0x00007180ff0677ac */ /* 0x000f220008000800 */
[----:B------:R-:W-:Y:S01]  /*3670*/  LOP3.LUT R2, R2, 0xffff, RZ, 0xc0, !PT ;  /* 0x0000ffff02027812 */ /* 0x000fe200078ec0ff */
[----:B------:R-:W-:Y:S01]  /*3680*/  IMAD.MOV.U32 R11, RZ, RZ, 0x1 ;  /* 0x00000001ff0b7424 */ /* 0x000fe200078e00ff */
[----:B------:R-:W-:Y:S01]  /*3690*/  CS2R R8, SRZ ;  /* 0x0000000000087805 */ /* 0x000fe2000001ff00 */
[----:B------:R-:W1:Y:S01]  /*36a0*/  LDCU UR7, c[0x0][0x38c] ;  /* 0x00007180ff0777ac */ /* 0x000e620008000800 */
[----:B------:R-:W-:Y:S01]  /*36b0*/  R2UR UR42, R2 ;  /* 0x00000000022a72ca */ /* 0x000fe200000e0000 */
[----:B------:R-:W-:Y:S01]  /*36c0*/  IMAD.MOV.U32 R10, RZ, RZ, RZ ;  /* 0x000000ffff0a7224 */ /* 0x000fe200078e00ff */
[----:B------:R-:W-:Y:S01]  /*36d0*/  UMOV UR45, URZ ;  /* 0x000000ff002d7c82 */ /* 0x000fe20008000000 */
[----:B------:R-:W-:Y:S01]  /*36e0*/  UMOV UR39, URZ ;  /* 0x000000ff00277c82 */ /* 0x000fe20008000000 */
[----:B---3--:R-:W-:Y:S01]  /*36f0*/  ULEA UR41, UR4, UR41, 0x18 ;  /* 0x0000002904297291 */ /* 0x008fe2000f8ec0ff */
[----:B------:R-:W-:Y:S01]  /*3700*/  UMOV UR62, 0x0 ;  /* 0x00000000003e7882 */ /* 0x000fe20000000000 */
[----:B------:R-:W-:-:S02]  /*3710*/  UMOV UR63, 0x4100910 ;  /* 0x04100910003f7882 */ /* 0x000fc40000000000 */
[----:B------:R-:W-:Y:S02]  /*3720*/  UIADD3 UR5, UPT, UPT, UR41, 0x6800, URZ ;  /* 0x0000680029057890 */ /* 0x000fe4000fffe0ff */
[----:B------:R-:W-:Y:S02]  /*3730*/  UIADD3 UR4, UPT, UPT, UR41, 0x1e800, URZ ;  /* 0x0001e80029047890 */ /* 0x000fe4000fffe0ff */
[----:B----4-:R-:W-:Y:S01]  /*3740*/  UIADD3 UR6, UPT, UPT, UR6, 0x3f, URZ ;  /* 0x0000003f06067890 */ /* 0x010fe2000fffe0ff */
[----:B--2---:R-:W2:Y:S01]  /*3750*/  LDS R0, [UR41+0x150] ;  /* 0x00015029ff007984 */ /* 0x004ea20008000800 */
[----:B------:R-:W-:Y:S02]  /*3760*/  USHF.R.U32.HI UR5, URZ, 0x4, UR5 ;  /* 0x00000004ff057899 */ /* 0x000fe40008011605 */
[----:B------:R-:W-:Y:S02]  /*3770*/  USHF.R.S32.HI UR47, URZ, 0x1f, UR6 ;  /* 0x0000001fff2f7899 */ /* 0x000fe40008011406 */
[----:B------:R-:W-:-:S02]  /*3780*/  USHF.R.U32.HI UR4, URZ, 0x4, UR4 ;  /* 0x00000004ff047899 */ /* 0x000fc40008011604 */
[----:B------:R-:W-:Y:S02]  /*3790*/  ULEA.HI UR47, UR47, UR6, URZ, 0x6 ;  /* 0x000000062f2f7291 */ /* 0x000fe4000f8f30ff */
[----:B------:R-:W-:Y:S02]  /*37a0*/  ULOP3.LUT UR5, UR5, 0x3fff, URZ, 0xc0, !UPT ;  /* 0x00003fff05057892 */ /* 0x000fe4000f8ec0ff */
[----:B------:R-:W-:Y:S02]  /*37b0*/  USHF.R.S32.HI UR47, URZ, 0x6, UR47 ;  /* 0x00000006ff2f7899 */ /* 0x000fe4000801142f */
[----:B------:R-:W-:Y:S02]  /*37c0*/  ULOP3.LUT UR4, UR4, 0x3fff, URZ, 0xc0, !UPT ;  /* 0x00003fff04047892 */ /* 0x000fe4000f8ec0ff */
[----:B------:R-:W-:Y:S01]  /*37d0*/  UISETP.LT.AND UP0, UPT, UR47, 0x1, UPT ;  /* 0x000000012f00788c */ /* 0x000fe2000bf01270 */
[----:B------:R-:W-:Y:S01]  /*37e0*/  UMOV UR60, 0x0 ;  /* 0x00000000003c7882 */ /* 0x000fe20000000000 */
[----:B------:R-:W-:-:S02]  /*37f0*/  UMOV UR61, 0x4100910 ;  /* 0x04100910003d7882 */ /* 0x000fc40000000000 */
[----:B------:R-:W-:Y:S01]  /*3800*/  USEL UR64, UR47, 0x1, !UP0 ;  /* 0x000000012f407887 */ /* 0x000fe2000c000000 */
[----:B------:R-:W-:Y:S01]  /*3810*/  UMOV UR58, 0x0 ;  /* 0x00000000003a7882 */ /* 0x000fe20000000000 */
[----:B------:R-:W-:Y:S01]  /*3820*/  UMOV UR59, 0x4100910 ;  /* 0x04100910003b7882 */ /* 0x000fe20000000000 */
[----:B------:R-:W-:Y:S01]  /*3830*/  UMOV UR56, 0x0 ;  /* 0x0000000000387882 */ /* 0x000fe20000000000 */
[----:B------:R-:W-:Y:S01]  /*3840*/  UMOV UR57, 0x4100910 ;  /* 0x0410091000397882 */ /* 0x000fe20000000000 */
[----:B------:R-:W-:Y:S01]  /*3850*/  UMOV UR54, 0x0 ;  /* 0x0000000000367882 */ /* 0x000fe20000000000 */
[----:B------:R-:W-:Y:S01]  /*3860*/  UMOV UR55, 0x4100910 ;  /* 0x0410091000377882 */ /* 0x000fe20000000000 */
[----:B------:R-:W-:Y:S01]  /*3870*/  UMOV UR52, 0x0 ;  /* 0x0000000000347882 */ /* 0x000fe20000000000 */
[----:B------:R-:W-:Y:S01]  /*3880*/  UMOV UR53, 0x4100910 ;  /* 0x0410091000357882 */ /* 0x000fe20000000000 */
[----:B------:R-:W-:Y:S02]  /*3890*/  ULOP3.LUT UR43, UR5, 0x10000, URZ, 0xfc, !UPT ;  /* 0x00010000052b7892 */ /* 0x000fe4000f8efcff */
[----:B------:R-:W-:-:S02]  /*38a0*/  ULOP3.LUT UR44, UR4, 0x10000, URZ, 0xfc, !UPT ;  /* 0x00010000042c7892 */ /* 0x000fc4000f8efcff */
[----:B------:R-:W-:Y:S02]  /*38b0*/  UIADD3 UR64, UPT, UPT, -UR64, URZ, URZ ;  /* 0x000000ff40407290 */ /* 0x000fe4000fffe1ff */
[----:B-1----:R-:W-:Y:S01]  /*38c0*/  UISETP.GE.AND UP4, UPT, UR7, 0x1, UPT ;  /* 0x000000010700788c */ /* 0x002fe2000bf86270 */
[----:B------:R-:W-:Y:S01]  /*38d0*/  UMOV UR50, 0x0 ;  /* 0x0000000000327882 */ /* 0x000fe20000000000 */
[----:B------:R-:W-:Y:S01]  /*38e0*/  UMOV UR51, 0x4100910 ;  /* 0x0410091000337882 */ /* 0x000fe20000000000 */
[----:B------:R-:W-:Y:S01]  /*38f0*/  UMOV UR48, 0x0 ;  /* 0x0000000000307882 */ /* 0x000fe20000000000 */
[----:B--2---:R-:W-:Y:S01]  /*3900*/  R2UR UR65, R0 ;  /* 0x00000000004172ca */ /* 0x004fe200000e0000 */
[----:B------:R-:W-:-:S14]  /*3910*/  UMOV UR49, 0x4100910 ;  /* 0x0410091000317882 */ /* 0x000fdc0000000000 */
.L_x_72:
[----:B------:R-:W-:Y:S02]  /*3920*/  LEA R0, R10, UR41, 0x3 ;  /* 0x000000290a007c11 */ /* 0x000fe4000f8e18ff */
[----:B------:R-:W-:Y:S02]  /*3930*/  SHF.L.U32 R2, R9, 0x1f, RZ ;  /* 0x0000001f09027819 */ /* 0x000fe400000006ff */
[----:B------:R-:W-:Y:S01]  /*3940*/  PLOP3.LUT P0, PT, PT, PT, UP4, 0x80, 0x8 ;  /* 0x000000000008781c */ /* 0x000fe20003f0f048 */
[----:B------:R-:W-:Y:S01]  /*3950*/  VIADD R3, R0, 0xb0 ;  /* 0x000000b000037836 */ /* 0x000fe20000000000 */
[----:B-1----:R-:W1:Y:S02]  /*3960*/  SYNCS.PHASECHK.TRANS64.TRYWAIT P1, [R0+URZ+0xa0], R2 ;  /* 0x0000a002000075a7 */ /* 0x002e6400080211ff */
[----:B-1-3--:R-:W-:Y:S09]  /*3970*/  @!P1 BRA `(.L_x_66) ;  /* 0x0000004800789947 */ /* 0x00aff20003800000 */
.L_x_147:
[----:B------:R-:W-:Y:S01]  /*3980*/  LEA R4, R10, UR41, 0x4 ;  /* 0x000000290a047c11 */ /* 0x000fe2000f8e20ff */
[----:B------:R-:W-:Y:S01]  /*3990*/  @UP4 ULEA UR4, UR39, UR41, 0x3 ;  /* 0x0000002927044291 */ /* 0x000fe2000f8e18ff */
[----:B------:R-:W-:Y:S01]  /*39a0*/  PLOP3.LUT P2, PT, PT, PT, PT, 0x80, 0x8 ;  /* 0x000000000008781c */ /* 0x000fe20003f4f070 */
[----:B------:R-:W-:Y:S01]  /*39b0*/  ULEA UR46, UR45, UR41, 0x3 ;  /* 0x000000292d2e7291 */ /* 0x000fe2000f8e18ff */
[----:B------:R-:W-:Y:S02]  /*39c0*/  PRMT R3, RZ, 0x654, R3 ;  /* 0x00000654ff037816 */ /* 0x000fe40000000003 */
[----:B------:R-:W2:Y:S01]  /*39d0*/  LDS.128 R4, [R4+0x130] ;  /* 0x0001300004047984 */ /* 0x000ea20000000c00 */
[----:B-1----:R-:W-:Y:S02]  /*39e0*/  @P0 SHF.L.U32 R2, R8, 0x1f, RZ ;  /* 0x0000001f08020819 */ /* 0x002fe400000006ff */
[----:B------:R-:W-:Y:S01]  /*39f0*/  SHF.L.U32 R0, R11, 0x1f, RZ ;  /* 0x0000001f0b007819 */ /* 0x000fe200000006ff */
[----:B------:R-:W-:Y:S01]  /*3a00*/  @!PT LDS RZ, [RZ] ;  /* 0x00000000fffff984 */ /* 0x000fe20000000800 */
[----:B------:R-:W-:Y:S01]  /*3a10*/  @!PT LDS RZ, [RZ] ;  /* 0x00000000fffff984 */ /* 0x000fe20000000800 */
[----:B------:R-:W-:Y:S01]  /*3a20*/  @!PT LDS RZ, [RZ] ;  /* 0x00000000fffff984 */ /* 0x000fe20000000800 */
[----:B------:R-:W-:Y:S01]  /*3a30*/  @!PT LDS RZ, [RZ] ;  /* 0x00000000fffff984 */ /* 0x000fe20000000800 */
[----:B------:R1:W-:Y:S06]  /*3a40*/  MEMBAR.ALL.CTA ;  /* 0x0000000000007992 */ /* 0x0003ec0000008000 */
[----:B-1----:R-:W1:Y:S02]  /*3a50*/  FENCE.VIEW.ASYNC.S ;  /* 0x00000000000073c6 */ /* 0x002e640000000000 */
[----:B-1----:R1:W-:Y:S01]  /*3a60*/  SYNCS.ARRIVE.TRANS64.RED.A1T0 RZ, [R3+URZ], RZ ;  /* 0x000000ff03ff79a7 */ /* 0x0023e200081004ff */
[----:B------:R1:W3:Y:S01]  /*3a70*/  @P0 SYNCS.PHASECHK.TRANS64.TRYWAIT P2, [UR4], R2 ;  /* 0x00000002ff0005a7 */ /* 0x0002e20008041104 */
[----:B------:R-:W-:Y:S01]  /*3a80*/  ULEA.HI UR4, UR45, UR45, URZ, 0x1 ;  /* 0x0000002d2d047291 */ /* 0x000fe2000f8f08ff */
[----:B--2---:R-:W-:-:S03]  /*3a90*/  LOP3.LUT P1, RZ, R6, 0x1, RZ, 0xc0, !PT ;  /* 0x0000000106ff7812 */ /* 0x004fc6000782c0ff */
[----:B------:R-:W-:Y:S02]  /*3aa0*/  USHF.L.U32 UR5, UR4, 0x5, URZ ;  /* 0x0000000504057899 */ /* 0x000fe400080006ff */
[----:B------:R-:W-:Y:S02]  /*3ab0*/  ULOP3.LUT UR36, UR4, 0xffe, URZ, 0xc0, !UPT ;  /* 0x00000ffe04247892 */ /* 0x000fe4000f8ec0ff */
[----:B------:R-:W-:Y:S02]  /*3ac0*/  ULOP3.LUT UR4, UR5, 0xffffffc0, URZ, 0xc0, !UPT ;  /* 0xffffffc005047892 */ /* 0x000fe4000f8ec0ff */
[----:B------:R-:W-:Y:S02]  /*3ad0*/  UIADD3 UR36, UPT, UPT, -UR36, UR45, URZ ;  /* 0x0000002d24247290 */ /* 0x000fe4000fffe1ff */
[----:B------:R-:W-:Y:S01]  /*3ae0*/  UIADD3 UR4, UPT, UPT, UR65, UR4, URZ ;  /* 0x0000000441047290 */ /* 0x000fe2000fffe0ff */
[----:B------:R-:W2:Y:S03]  /*3af0*/  SYNCS.PHASECHK.TRANS64.TRYWAIT P0, [UR46+0xe0], R0 ;  /* 0x0000e000ff0075a7 */ /* 0x000ea6000800112e */
[----:B------:R-:W-:Y:S01]  /*3b00*/  ULEA UR36, UR36, UR4, 0x14 ;  /* 0x0000000424247291 */ /* 0x000fe2000f8ea0ff */
[----:B-123--:R-:W-:Y:S11]  /*3b10*/  @!P0 BRA `(.L_x_67) ;  /* 0x0000004800248947 */ /* 0x00eff60003800000 */
.L_x_149:
[----:B------:R-:W-:Y:S01]  /*3b20*/  IADD3 R10, PT, PT, R10, 0x1, RZ ;  /* 0x000000010a0a7810 */ /* 0x000fe20007ffe0ff */
[----:B------:R-:W-:Y:S06]  /*3b30*/  BRA.U !UP4, `(.L_x_68) ;  /* 0x000000050c107547 */ /* 0x000fec000b800000 */
[----:B------:R-:W-:Y:S01]  /*3b40*/  UPLOP3.LUT UP2, UPT, UPT, UPT, UPT, 0x40, 0x4 ;  /* 0x000000000004789c */ /* 0x000fe20003f4e870 */
[----:B------:R-:W-:Y:S01]  /*3b50*/  UMOV UR38, UR64 ;  /* 0x0000004000267c82 */ /* 0x000fe20008000000 */
[----:B------:R-:W-:Y:S01]  /*3b60*/  UMOV UR37, UR47 ;  /* 0x0000002f00257c82 */ /* 0x000fe20008000000 */
[----:B------:R-:W-:-:S08]  /*3b70*/  UMOV UR5, UR39 ;  /* 0x0000002700057c82 */ /* 0x000fd00008000000 */
.L_x_71:
[----:B------:R-:W-:Y:S02]  /*3b80*/  UIADD3 UR38, UPT, UPT, UR38, 0x1, URZ ;  /* 0x0000000126267890 */ /* 0x000fe4000fffe0ff */
[----:B------:R-:W-:Y:S02]  /*3b90*/  ULEA UR7, UR5, UR41, 0x3 ;  /* 0x0000002905077291 */ /* 0x000fe4000f8e18ff */
[----:B------:R-:W-:Y:S01]  /*3ba0*/  UISETP.NE.AND UP3, UPT, UR38, URZ, UPT ;  /* 0x000000ff2600728c */ /* 0x000fe2000bf65270 */
[----:B--23--:R-:W-:Y:S10]  /*3bb0*/  @P2 BRA `(.L_x_69) ;  /* 0x00000000000c2947 */ /* 0x00cff40003800000 */
[----:B-1----:R-:W-:Y:S04]  /*3bc0*/  SHF.L.U32 R2, R8, 0x1f, RZ ;  /* 0x0000001f08027819 */ /* 0x002fe800000006ff */
[----:B------:R-:W1:Y:S02]  /*3bd0*/  SYNCS.PHASECHK.TRANS64.TRYWAIT P0, [UR7], R2 ;  /* 0x00000002ff0075a7 */ /* 0x000e640008001107 */
[----:B-1----:R-:W-:Y:S05]  /*3be0*/  @!P0 BRA `(.L_x_70) ;  /* 0x0000004800088947 */ /* 0x002fea0003800000 */
.L_x_69:
[----:B------:R-:W-:Y:S01]  /*3bf0*/  UISETP.NE.AND UP0, UPT, UR37, 0x1, UPT ;  /* 0x000000012500788c */ /* 0x000fe2000bf05270 */
[----:B------:R-:W-:Y:S01]  /*3c00*/  PLOP3.LUT P2, PT, PT, PT, PT, 0x80, 0x8 ;  /* 0x000000000008781c */ /* 0x000fe20003f4f070 */
[----:B------:R-:W-:Y:S02]  /*3c10*/  UIADD3 UR4, UPT, UPT, UR5, 0x1, URZ ;  /* 0x0000000105047890 */ /* 0x000fe4000fffe0ff */
[----:B------:R-:W-:Y:S02]  /*3c20*/  UIADD3 UR40, UPT, UPT, UR7, 0x30, URZ ;  /* 0x0000003007287890 */ /* 0x000fe4000fffe0ff */
[----:B------:R-:W-:Y:S01]  /*3c30*/  UISETP.NE.AND UP1, UPT, UR4, 0x6, UPT ;  /* 0x000000060400788c */ /* 0x000fe2000bf25270 */
[----:B------:R-:W-:Y:S01]  /*3c40*/  PLOP3.LUT P0, PT, PT, PT, UP0, 0x80, 0x8 ;  /* 0x000000000008781c */ /* 0x000fe20003f0f008 */
[----:B------:R-:W-:Y:S02]  /*3c50*/  UIADD3 UR37, UPT, UPT, UR37, -0x1, URZ ;  /* 0xffffffff25257890 */ /* 0x000fe4000fffe0ff */
[----:B------:R-:W-:Y:S02]  /*3c60*/  USEL UR6, URZ, 0x1, UP1 ;  /* 0x00000001ff067887 */ /* 0x000fe40008800000 */
[----:B------:R-:W-:Y:S01]  /*3c70*/  USEL UR39, UR4, URZ, UP1 ;  /* 0x000000ff04277287 */ /* 0x000fe20008800000 */
[----:B------:R-:W-:Y:S01]  /*3c80*/  UMOV UR7, 0x40004040 ;  /* 0x4000404000077882 */ /* 0x000fe20000000000 */
[----:B------:R-:W-:Y:S02]  /*3c90*/  UMOV UR35, 0x40004040 ;  /* 0x4000404000237882 */ /* 0x000fe40000000000 */
[----:B------:R-:W-:Y:S01]  /*3ca0*/  @UP0 ULEA UR4, UR39, UR41, 0x3 ;  /* 0x0000002927040291 */ /* 0x000fe2000f8e18ff */
[----:B------:R-:W-:Y:S01]  /*3cb0*/  LOP3.LUT R8, R8, UR6, RZ, 0x3c, !PT ;  /* 0x0000000608087c12 */ /* 0x000fe2000f8e3cff */
[----:B------:R-:W-:Y:S01]  /*3cc0*/  ULEA UR6, UR5, UR44, 0xa ;  /* 0x0000002c05067291 */ /* 0x000fe2000f8e50ff */
[----:B------:R-:W-:Y:S02]  /*3cd0*/  UMOV UR33, 0x40004040 ;  /* 0x4000404000217882 */ /* 0x000fe40000000000 */
[----:B-1----:R-:W-:Y:S01]  /*3ce0*/  @P0 SHF.L.U32 R0, R8, 0x1f, RZ ;  /* 0x0000001f08000819 */ /* 0x002fe200000006ff */
[----:B------:R-:W-:Y:S02]  /*3cf0*/  UIADD3 UR34, UPT, UPT, UR6, 0x2, URZ ;  /* 0x0000000206227890 */ /* 0x000fe4000fffe0ff */
[----:B------:R-:W-:Y:S01]  /*3d00*/  UIADD3 UR30, UPT, UPT, UR6, 0x4, URZ ;  /* 0x00000004061e7890 */ /* 0x000fe2000fffe0ff */
[----:B------:R2:W3:Y:S01]  /*3d10*/  @P0 SYNCS.PHASECHK.TRANS64.TRYWAIT P2, [UR4], R0 ;  /* 0x00000000ff0005a7 */ /* 0x0004e20008041104 */
[----:B------:R-:W-:Y:S02]  /*3d20*/  ULEA UR4, UR5, UR43, 0xa ;  /* 0x0000002b05047291 */ /* 0x000fe4000f8e50ff */
[----:B------:R-:W-:Y:S02]  /*3d30*/  UIADD3 UR26, UPT, UPT, UR6, 0x6, URZ ;  /* 0x00000006061a7890 */ /* 0x000fe4000fffe0ff */
        /* <DEDUP_REMOVED lines=10> */
[----:B------:R-:W-:Y:S01]  /*3de0*/  UIADD3 UR8, UPT, UPT, UR4, 0x206, URZ ;  /* 0x0000020604087890 */ /* 0x000fe2000fffe0ff */
[----:B------:R-:W-:Y:S01]  /*3df0*/  UMOV UR5, 0x40004040 ;  /* 0x4000404000057882 */ /* 0x000fe20000000000 */
[----:B------:R-:W-:Y:S01]  /*3e00*/  UMOV UR31, 0x40004040 ;  /* 0x40004040001f7882 */ /* 0x000fe20000000000 */
[----:B------:R1:W-:Y:S01]  /*3e10*/  UTCHMMA gdesc[UR4], gdesc[UR6], tmem[UR36], tmem[UR62], idesc[UR63], UP2 ;  /* 0x00ff3e06040075ea */ /* 0x0003e20009000024 */
[----:B------:R-:W-:Y:S01]  /*3e20*/  UPLOP3.LUT UP2, UPT, UPT, UPT, UPT, 0x80, 0x8 ;  /* 0x000000000008789c */ /* 0x000fe20003f4f070 */
[----:B------:R2:W-:Y:S01]  /*3e30*/  UTCHMMA gdesc[UR32], gdesc[UR34], tmem[UR36], tmem[UR60], idesc[UR61], UPT ;  /* 0x00ff3c22200075ea */ /* 0x0005e2000b800024 */
[----:B------:R-:W-:Y:S01]  /*3e40*/  UMOV UR29, 0x40004040 ;  /* 0x40004040001d7882 */ /* 0x000fe20000000000 */
[----:B------:R-:W-:Y:S01]  /*3e50*/  UMOV UR27, 0x40004040 ;  /* 0x40004040001b7882 */ /* 0x000fe20000000000 */
        /* <DEDUP_REMOVED lines=12> */
[----:B------:R-:W-:Y:S01]  /*3f20*/  UMOV UR9, 0x40004040 ;  /* 0x4000404000097882 */ /* 0x000fe20000000000 */
[----:B------:R2:W-:Y:S01]  /*3f30*/  UTCHMMA gdesc[UR12], gdesc[UR14], tmem[UR36], tmem[UR50], idesc[UR51], UPT ;  /* 0x00ff320e0c0075ea */ /* 0x0005e2000b800024 */
[----:B------:R2:W-:Y:S01]  /*3f40*/  UTCHMMA gdesc[UR8], gdesc[UR10], tmem[UR36], tmem[UR48], idesc[UR49], UPT ;  /* 0x00ff300a080075ea */ /* 0x0005e2000b800024 */
[----:B------:R2:W-:Y:S01]  /*3f50*/  UTCBAR.MULTICAST [UR40], URZ, UR42 ;  /* 0x000000ff280073e9 */ /* 0x0005e2000800082a */
[----:B-1----:R-:W-:Y:S01]  /*3f60*/  UMOV UR5, UR39 ;  /* 0x0000002700057c82 */ /* 0x002fe20008000000 */
[----:B------:R-:W-:Y:S05]  /*3f70*/  BRA.U UP3, `(.L_x_71) ;  /* 0xfffffffd03007547 */ /* 0x000fea000b83ffff */
.L_x_68:
[----:B------:R-:W-:Y:S01]  /*3f80*/  UIADD3 UR4, UPT, UPT, UR45, 0x1, URZ ;  /* 0x000000012d047890 */ /* 0x000fe2000fffe0ff */
[C---:B------:R-:W-:Y:S01]  /*3f90*/  ISETP.NE.AND P0, PT, R10.reuse, 0x2, PT ;  /* 0x000000020a00780c */ /* 0x040fe20003f05270 */
[----:B------:R-:W-:Y:S02]  /*3fa0*/  UIADD3 UR5, UPT, UPT, UR46, 0xc0, URZ ;  /* 0x000000c02e057890 */ /* 0x000fe4000fffe0ff */
[----:B------:R-:W-:Y:S01]  /*3fb0*/  UISETP.NE.AND UP0, UPT, UR4, 0x4, UPT ;  /* 0x000000040400788c */ /* 0x000fe2000bf05270 */
[----:B-12---:R-:W-:Y:S02]  /*3fc0*/  SEL R0, RZ, 0x1, P0 ;  /* 0x00000001ff007807 */ /* 0x006fe40000000000 */
[----:B------:R-:W-:Y:S01]  /*3fd0*/  SEL R10, R10, RZ, P0 ;  /* 0x000000ff0a0a7207 */ /* 0x000fe20000000000 */
[----:B------:R-:W-:Y:S01]  /*3fe0*/  USEL UR6, URZ, 0x1, UP0 ;  /* 0x00000001ff067887 */ /* 0x000fe20008000000 */
[----:B------:R-:W-:Y:S01]  /*3ff0*/  LOP3.LUT R9, R9, R0, RZ, 0x3c, !PT ;  /* 0x0000000009097212 */ /* 0x000fe200078e3cff */
[----:B------:R-:W-:Y:S01]  /*4000*/  USEL UR45, UR4, URZ, UP0 ;  /* 0x000000ff042d7287 */ /* 0x000fe20008000000 */
[----:B------:R1:W-:Y:S03]  /*4010*/  UTCBAR [UR5], URZ ;  /* 0x000000ff050073e9 */ /* 0x0003e600080000ff */
[----:B------:R-:W-:Y:S01]  /*4020*/  LOP3.LUT R11, R11, UR6, RZ, 0x3c, !PT ;  /* 0x000000060b0b7c12 */ /* 0x000fe2000f8e3cff */
[----:B------:R-:W-:Y:S07]  /*4030*/  @P1 BRA `(.L_x_72) ;  /* 0xfffffff800381947 */ /* 0x000fee000383ffff */
[----:B------:R-:W2:Y:S01]  /*4040*/  S2UR UR8, SR_CgaCtaId ;  /* 0x00000000000879c3 */ /* 0x000ea20000008800 */
[----:B------:R-:W-:Y:S01]  /*4050*/  ELECT P0, URZ, PT ;  /* 0x0000000000ff782f */ /* 0x000fe20003800000 */
[----:B------:R-:W-:Y:S01]  /*4060*/  IMAD.MOV.U32 R0, RZ, RZ, 0x1 ;  /* 0x00000001ff007424 */ /* 0x000fe200078e00ff */
[----:B------:R-:W-:Y:S01]  /*4070*/  UIADD3 UR41, UPT, UPT, UR41, 0xe0, URZ ;  /* 0x000000e029297890 */ /* 0x000fe2000fffe0ff */
[----:B------:R-:W-:Y:S01]  /*4080*/  SHF.L.U32 R2, R11, 0x1f, RZ ;  /* 0x0000001f0b027819 */ /* 0x000fe200000006ff */
[----:B------:R-:W-:-:S03]  /*4090*/  UMOV UR4, 0x40 ;  /* 0x0000004000047882 */ /* 0x000fc60000000000 */
[----:B------:R-:W-:Y:S01]  /*40a0*/  UVIRTCOUNT.DEALLOC.SMPOOL 0x80 ;  /* 0x000000800000784c */ /* 0x000fe20000000000 */
[----:B--2---:R-:W-:Y:S02]  /*40b0*/  ULEA UR8, UR8, UR4, 0x18 ;  /* 0x0000000408087291 */ /* 0x004fe4000f8ec0ff */
[----:B------:R-:W-:-:S07]  /*40c0*/  ULEA UR4, UR45, UR41, 0x3 ;  /* 0x000000292d047291 */ /* 0x000fce000f8e18ff */
[----:B------:R2:W-:Y:S02]  /*40d0*/  @P0 STS.U8 [UR8+0x1c], R0 ;  /* 0x00001c00ff000988 */ /* 0x0005e40008000008 */
[----:B------:R-:W4:Y:S02]  /*40e0*/  SYNCS.PHASECHK.TRANS64.TRYWAIT P0, [UR4], R2 ;  /* 0x00000002ff0075a7 */ /* 0x000f240008001104 */
[----:B--2-4-:R-:W-:Y:S05]  /*40f0*/  @!P0 BRA `(.L_x_73) ;  /* 0x0000004000dc8947 */ /* 0x014fea0003800000 */
.L_x_152:
[----:B------:R-:W-:-:S04]  /*4100*/  UIADD3 UR4, UPT, UPT, UR45, 0x1, URZ ;  /* 0x000000012d047890 */ /* 0x000fc8000fffe0ff */
[----:B------:R-:W-:-:S04]  /*4110*/  UISETP.NE.AND UP0, UPT, UR4, 0x4, UPT ;  /* 0x000000040400788c */ /* 0x000fc8000bf05270 */
[----:B------:R-:W-:Y:S02]  /*4120*/  USEL UR6, URZ, 0x1, UP0 ;  /* 0x00000001ff067887 */ /* 0x000fe40008000000 */
[----:B------:R-:W-:-:S04]  /*4130*/  USEL UR4, UR4, URZ, UP0 ;  /* 0x000000ff04047287 */ /* 0x000fc80008000000 */
[----:B-1----:R-:W-:Y:S01]  /*4140*/  ULEA UR5, UR4, UR41, 0x3 ;  /* 0x0000002904057291 */ /* 0x002fe2000f8e18ff */
[----:B--2---:R-:W-:-:S04]  /*4150*/  LOP3.LUT R2, R11, UR6, RZ, 0x3c, !PT ;  /* 0x000000060b027c12 */ /* 0x004fc8000f8e3cff */
[----:B------:R-:W-:-:S04]  /*4160*/  SHF.L.U32 R3, R2, 0x1f, RZ ;  /* 0x0000001f02037819 */ /* 0x000fc800000006ff */
[----:B------:R-:W1:Y:S02]  /*4170*/  SYNCS.PHASECHK.TRANS64.TRYWAIT P0, [UR5], R3 ;  /* 0x00000003ff0075a7 */ /* 0x000e640008001105 */
[----:B-1----:R-:W-:Y:S05]  /*4180*/  @!P0 BRA `(.L_x_74) ;  /* 0x0000004000d08947 */ /* 0x002fea0003800000 */
.L_x_154:
        /* <DEDUP_REMOVED lines=9> */
.L_x_156:
[----:B------:R-:W-:-:S04]  /*4220*/  UIADD3 UR4, UPT, UPT, UR4, 0x1, URZ ;  /* 0x0000000104047890 */ /* 0x000fc8000fffe0ff */
[----:B------:R-:W-:-:S04]  /*4230*/  UISETP.NE.AND UP0, UPT, UR4, 0x4, UPT ;  /* 0x000000040400788c */ /* 0x000fc8000bf05270 */
[----:B------:R-:W-:Y:S02]  /*4240*/  USEL UR5, URZ, 0x1, UP0 ;  /* 0x00000001ff057887 */ /* 0x000fe40008000000 */
[----:B------:R-:W-:-:S04]  /*4250*/  USEL UR4, UR4, URZ, UP0 ;  /* 0x000000ff04047287 */ /* 0x000fc80008000000 */
[----:B------:R-:W-:Y:S01]  /*4260*/  ULEA UR4, UR4, UR41, 0x3 ;  /* 0x0000002904047291 */ /* 0x000fe2000f8e18ff */
[----:B------:R-:W-:-:S04]  /*4270*/  LOP3.LUT R2, R2, UR5, RZ, 0x3c, !PT ;  /* 0x0000000502027c12 */ /* 0x000fc8000f8e3cff */
[----:B------:R-:W-:-:S04]  /*4280*/  SHF.L.U32 R2, R2, 0x1f, RZ ;  /* 0x0000001f02027819 */ /* 0x000fc800000006ff */
[----:B------:R-:W2:Y:S02]  /*4290*/  SYNCS.PHASECHK.TRANS64.TRYWAIT P0, [UR4], R2 ;  /* 0x00000002ff0075a7 */ /* 0x000ea40008001104 */
[----:B--2---:R-:W-:Y:S05]  /*42a0*/  @!P0 BRA `(.L_x_76) ;  /* 0x0000004000b88947 */ /* 0x004fea0003800000 */
.L_x_158:
[----:B------:R-:W-:Y:S01]  /*42b0*/  NOP ;  /* 0x0000000000007918 */ /* 0x000fe20000000000 */
[----:B-1----:R-:W1:Y:S01]  /*42c0*/  LDS R0, [UR8+0x14] ;  /* 0x00001408ff007984 */ /* 0x002e620008000800 */
[----:B------:R-:W-:Y:S01]  /*42d0*/  ULOP3.LUT UR4, UR65, 0xffff, URZ, 0xc0, !UPT ;  /* 0x0000ffff41047892 */ /* 0x000fe2000f8ec0ff */
[----:B------:R-:W-:Y:S01]  /*42e0*/  UMOV UR5, 0xffff ;  /* 0x0000ffff00057882 */ /* 0x000fe20000000000 */
[----:B------:R-:W-:Y:S02]  /*42f0*/  UMOV UR6, 0x1 ;  /* 0x0000000100067882 */ /* 0x000fe40000000000 */
[----:B------:R-:W-:-:S04]  /*4300*/  USHF.R.U32.HI UR4, URZ, 0x5, UR4 ;  /* 0x00000005ff047899 */ /* 0x000fc80008011604 */
[----:B------:R-:W-:Y:S02]  /*4310*/  USHF.L.U32 UR5, UR5, UR4, URZ ;  /* 0x0000000405057299 */ /* 0x000fe400080006ff */
[----:B------:R-:W-:-:S04]  /*4320*/  USHF.L.U32 UR4, UR6, UR4, URZ ;  /* 0x0000000406047299 */ /* 0x000fc800080006ff */
[----:B-1----:R-:W-:-:S04]  /*4330*/  LOP3.LUT R0, R0, UR5, RZ, 0xc0, !PT ;  /* 0x0000000500007c12 */ /* 0x002fc8000f8ec0ff */
[----:B------:R-:W-:-:S13]  /*4340*/  ISETP.NE.AND P0, PT, R0, UR5, PT ;  /* 0x0000000500007c0c */ /* 0x000fda000bf05270 */
[----:B------:R-:W-:Y:S05]  /*4350*/  @P0 BRA `(.L_x_77) ;  /* 0x0000000000580947 */ /* 0x000fea0003800000 */
[----:B------:R-:W1:Y:S02]  /*4360*/  LDS R0, [UR8+0x18] ;  /* 0x00001808ff007984 */ /* 0x000e640008000800 */
[----:B-1----:R-:W-:-:S04]  /*4370*/  LOP3.LUT R0, R0, UR4, RZ, 0xc0, !PT ;  /* 0x0000000400007c12 */ /* 0x002fc8000f8ec0ff */
[----:B------:R-:W-:-:S13]  /*4380*/  ISETP.NE.AND P0, PT, R0, UR4, PT ;  /* 0x0000000400007c0c */ /* 0x000fda000bf05270 */
[----:B------:R-:W-:Y:S05]  /*4390*/  @P0 BRA `(.L_x_78) ;  /* 0x00000000003c0947 */ /* 0x000fea0003800000 */
[----:B------:R-:W1:Y:S01]  /*43a0*/  S2R R2, SR_LANEID ;  /* 0x0000000000027919 */ /* 0x000e620000000000 */
[----:B------:R-:W-:-:S06]  /*43b0*/  ULOP3.LUT UR5, URZ, UR5, URZ, 0x33, !UPT ;  /* 0x00000005ff057292 */ /* 0x000fcc000f8e33ff */
[----:B------:R-:W-:-:S04]  /*43c0*/  IMAD.U32 R0, RZ, RZ, UR5 ;  /* 0x00000005ff007e24 */ /* 0x000fc8000f8e00ff */
[----:B------:R2:W4:Y:S02]  /*43d0*/  REDUX UR7, R0 ;  /* 0x00000000000773c4 */ /* 0x0005240000000000 */
[----:B------:R1:W-:Y:S01]  /*43e0*/  UTCATOMSWS.AND URZ, UR5 ;  /* 0x0000000500ff79e3 */ /* 0x0003e20008000000 */
[----:B--2---:R-:W-:Y:S01]  /*43f0*/  LOP3.LUT R0, RZ, UR4, RZ, 0x33, !PT ;  /* 0x00000004ff007c12 */ /* 0x004fe2000f8e33ff */
[----:B------:R-:W-:Y:S02]  /*4400*/  VOTEU.ANY UR4, UPT, PT ;  /* 0x0000000000047886 */ /* 0x000fe400038e0100 */
[----:B------:R-:W-:Y:S02]  /*4410*/  UFLO.U32 UR4, UR4 ;  /* 0x00000004000472bd */ /* 0x000fe400080e0000 */
[----:B------:R-:W2:Y:S04]  /*4420*/  REDUX UR6, R0 ;  /* 0x00000000000673c4 */ /* 0x000ea80000000000 */
[----:B-1----:R-:W-:-:S02]  /*4430*/  ISETP.EQ.U32.AND P0, PT, R2, UR4, PT ;  /* 0x0000000402007c0c */ /* 0x002fc4000bf02070 */
[----:B----4-:R-:W-:-:S11]  /*4440*/  MOV R2, UR7 ;  /* 0x0000000700027c02 */ /* 0x010fd60008000f00 */
[----:B------:R1:W-:Y:S01]  /*4450*/  @P0 ATOMS.AND RZ, [UR8+0x14], R2 ;  /* 0x00001402ffff098c */ /* 0x0003e2000a800008 */
[----:B--2---:R-:W-:-:S05]  /*4460*/  IMAD.U32 R0, RZ, RZ, UR6 ;  /* 0x00000006ff007e24 */ /* 0x004fca000f8e00ff */
[----:B------:R1:W-:Y:S01]  /*4470*/  @P0 ATOMS.AND RZ, [UR8+0x18], R0 ;  /* 0x00001800ffff098c */ /* 0x0003e2000a800008 */
[----:B------:R-:W-:Y:S05]  /*4480*/  BRA `(.L_x_79) ;  /* 0x0000000000147947 */ /* 0x000fea0003800000 */
.L_x_78:
[----:B------:R-:W-:Y:S02]  /*4490*/  MOV R2, 0x44b0 ;  /* 0x000044b000027802 */ /* 0x000fe40000000f00 */
[----:B---3-5:R-:W-:Y:S05]  /*44a0*/  CALL.REL.NOINC `($__internal_0_$__cuda_sm10x_tcgen05_guardrail_trap_col_being_dealloced_not_returned_by_alloc) ;  /* 0x00000044002c7944 */ /* 0x028fea0003c00000 */
[----:B------:R-:W-:Y:S05]  /*44b0*/  BRA `(.L_x_79) ;  /* 0x0000000000087947 */ /* 0x000fea0003800000 */
.L_x_77:
[----:B------:R-:W-:Y:S02]  /*44c0*/  MOV R2, 0x44e0 ;  /* 0x000044e000027802 */ /* 0x000fe40000000f00 */
[----:B---3-5:R-:W-:Y:S05]  /*44d0*/  CALL.REL.NOINC `($__internal_2_$__cuda_sm10x_tcgen05_guardrail_trap_unallocated_columns_being_dealloced) ;  /* 0x0000004400387944 */ /* 0x028fea0003c00000 */
.L_x_79:
[----:B------:R-:W-:Y:S01]  /*44e0*/  NOP ;  /* 0x0000000000007918 */ /* 0x000fe20000000000 */
[----:B------:R-:W-:Y:S05]  /*44f0*/  EXIT ;  /* 0x000000000000794d */ /* 0x000fea0003800000 */
.L_x_61:
[----:B------:R-:W-:-:S09]  /*4500*/  UISETP.NE.OR UP0, UPT, UR22, 0x3, !UP3 ;  /* 0x000000031600788c */ /* 0x000fd2000df05670 */
[----:B------:R-:W-:Y:S05]  /*4510*/  BRA.U UP0, `(.L_x_80) ;  /* 0x0000000d00f07547 */ /* 0x000fea000b800000 */
[----:B------:R-:W2:Y:S01]  /*4520*/  LDCU UR33, c[0x0][0x370] ;  /* 0x00006e00ff2177ac */ /* 0x000ea20008000800 */
[----:B------:R-:W3:Y:S01]  /*4530*/  LDC.64 R16, c[0x0][0x348] ;  /* 0x0000d200ff107b82 */ /* 0x000ee20000000a00 */
[----:B------:R-:W-:Y:S02]  /*4540*/  HFMA2 R13, -RZ, RZ, 0, 0 ;  /* 0x00000000ff0d7431 */ /* 0x000fe400000001ff */
[----:B------:R-:W-:Y:S01]  /*4550*/  IMAD.MOV.U32 R15, RZ, RZ, 0x1 ;  /* 0x00000001ff0f7424 */ /* 0x000fe200078e00ff */
[----:B------:R-:W2:Y:S01]  /*4560*/  LDCU.128 UR28, c[0x0][0xb10] ;  /* 0x00016200ff1c77ac */ /* 0x000ea20008000c00 */
[----:B------:R-:W-:Y:S01]  /*4570*/  IMAD.MOV.U32 R14, RZ, RZ, RZ ;  /* 0x000000ffff0e7224 */ /* 0x000fe200078e00ff */
[----:B------:R-:W-:Y:S01]  /*4580*/  MOV R7, 0x2000 ;  /* 0x0000200000077802 */ /* 0x000fe20000000f00 */
[----:B------:R-:W4:Y:S01]  /*4590*/  LDCU UR32, c[0x0][0x374] ;  /* 0x00006e80ff2077ac */ /* 0x000f220008000800 */
[----:B------:R-:W1:Y:S01]  /*45a0*/  LDC.64 R2, c[0x0][0x888] ;  /* 0x00022200ff027b82 */ /* 0x000e620000000a00 */
[----:B------:R-:W4:Y:S01]  /*45b0*/  LDCU UR15, c[0x0][0xb0c] ;  /* 0x00016180ff0f77ac */ /* 0x000f220008000800 */
[----:B------:R-:W4:Y:S06]  /*45c0*/  LDCU UR38, c[0x0][0xb20] ;  /* 0x00016400ff2677ac */ /* 0x000f2c0008000800 */
[----:B------:R-:W1:Y:S01]  /*45d0*/  LDC.64 R4, c[0x0][0x890] ;  /* 0x00022400ff047b82 */ /* 0x000e620000000a00 */
[----:B------:R-:W3:Y:S01]  /*45e0*/  LDCU UR4, c[0x0][0xb30] ;  /* 0x00016600ff0477ac */ /* 0x000ee20008000800 */
[----:B--2---:R-:W-:-:S02]  /*45f0*/  UIMAD.WIDE.U32 UR6, UR33, UR28, URZ ;  /* 0x0000001c210672a5 */ /* 0x004fc4000f8e00ff */
[----:B----4-:R-:W-:Y:S01]  /*4600*/  UIMAD.WIDE.U32 UR8, UR32, UR31, URZ ;  /* 0x0000001f200872a5 */ /* 0x010fe2000f8e00ff */
[----:B------:R-:W-:Y:S01]  /*4610*/  UMOV UR24, 0x400 ;  /* 0x0000040000187882 */ /* 0x000fe20000000000 */
[----:B------:R-:W-:-:S03]  /*4620*/  UPLOP3.LUT UP3, UPT, UPT, UPT, UPT, 0x40, 0x4 ;  /* 0x000000000004789c */ /* 0x000fc60003f6e870 */
[----:B------:R-:W-:Y:S01]  /*4630*/  UMOV UR6, UR7 ;  /* 0x0000000700067c82 */ /* 0x000fe20008000000 */
[----:B------:R-:W-:Y:S01]  /*4640*/  UISETP.GE.AND UP0, UPT, UR42, 0x1, UPT ;  /* 0x000000012a00788c */ /* 0x000fe2000bf06270 */
[----:B------:R-:W-:Y:S01]  /*4650*/  UMOV UR34, UR9 ;  /* 0x0000000900227c82 */ /* 0x000fe20008000000 */
[----:B------:R-:W-:Y:S01]  /*4660*/  UISETP.NE.AND UP4, UPT, UR42, 0x1, UPT ;  /* 0x000000012a00788c */ /* 0x000fe2000bf85270 */
[----:B------:R-:W2:Y:S01]  /*4670*/  LDCU.64 UR16, c[0x0][0xb28] ;  /* 0x00016500ff1077ac */ /* 0x000ea20008000a00 */
[----:B------:R-:W-:Y:S02]  /*4680*/  ULEA UR24, UR54, UR24, 0x18 ;  /* 0x0000001836187291 */ /* 0x000fe4000f8ec0ff */
[----:B------:R-:W-:Y:S02]  /*4690*/  UISETP.NE.AND UP6, UPT, UR15, 0x1, UPT ;  /* 0x000000010f00788c */ /* 0x000fe4000bfc5270 */
[----:B------:R-:W-:Y:S02]  /*46a0*/  UISETP.NE.AND UP5, UPT, UR30, 0x1, UPT ;  /* 0x000000011e00788c */ /* 0x000fe4000bfa5270 */
[----:B------:R-:W-:-:S02]  /*46b0*/  USHF.R.U32.HI UR35, URZ, UR29, UR6 ;  /* 0x0000001dff237299 */ /* 0x000fc40008011606 */
[----:B------:R-:W-:Y:S02]  /*46c0*/  USHF.R.U32.HI UR34, URZ, UR38, UR34 ;  /* 0x00000026ff227299 */ /* 0x000fe40008011622 */
[----:B---3--:R-:W-:Y:S01]  /*46d0*/  UISETP.NE.AND UP2, UPT, UR4, 0x1, UPT ;  /* 0x000000010400788c */ /* 0x008fe2000bf45270 */
[----:B------:R-:W-:-:S10]  /*46e0*/  UMOV UR12, URZ ;  /* 0x000000ff000c7c82 */ /* 0x000fd40008000000 */
.L_x_89:
[C---:B------:R-:W-:Y:S02]  /*46f0*/  LEA R12, R14.reuse, UR24, 0x3 ;  /* 0x000000180e0c7c11 */ /* 0x040fe4000f8e18ff */
[----:B------:R-:W-:Y:S02]  /*4700*/  SHF.L.U32 R0, R13, 0x1f, RZ ;  /* 0x0000001f0d007819 */ /* 0x000fe400000006ff */
[----:B------:R-:W-:Y:S02]  /*4710*/  LEA R8, R14, UR24, 0x4 ;  /* 0x000000180e087c11 */ /* 0x000fe4000f8e20ff */
[----:B---3--:R-:W3:Y:S02]  /*4720*/  SYNCS.PHASECHK.TRANS64.TRYWAIT P0, [R12+URZ+0xa0], R0 ;  /* 0x0000a0000c0075a7 */ /* 0x008ee400080011ff */
[----:B---3--:R-:W-:Y:S05]  /*4730*/  @!P0 BRA `(.L_x_81) ;  /* 0x0000003c00ac8947 */ /* 0x008fea0003800000 */
.L_x_159:
        /* <DEDUP_REMOVED lines=8> */
[----:B----4-:R-:W-:Y:S11]  /*47c0*/  LOP3.LUT P0, RZ, R10, 0x1, RZ, 0xc0, !PT ;  /* 0x000000010aff7812 */ /* 0x010ff6000780c0ff */
[----:B------:R-:W-:Y:S02]  /*47d0*/  @!UPT UIADD3 URZ, UPT, UPT, URZ, URZ, URZ ;  /* 0x000000fffffff290 */ /* 0x000fe4000fffe0ff */
[----:B-1----:R-:W-:Y:S01]  /*47e0*/  VOTEU.ANY UP1, P0 ;  /* 0x0000000000ff7886 */ /* 0x002fe20000020100 */
[----:B------:R-:W-:Y:S11]  /*47f0*/  PLOP3.LUT P0, PT, PT, PT, UP1, 0x80, 0x8 ;  /* 0x000000000008781c */ /* 0x000ff60003f0f018 */
[----:B------:R-:W-:Y:S02]  /*4800*/  @!UPT UIADD3 URZ, UPT, UPT, URZ, URZ, URZ ;  /* 0x000000fffffff290 */ /* 0x000fe4000fffe0ff */
[----:B---3--:R-:W-:Y:S02]  /*4810*/  @P0 SHF.R.U32.HI R0, RZ, 0x10, R9 ;  /* 0x00000010ff000819 */ /* 0x008fe40000011609 */
[----:B------:R-:W-:Y:S02]  /*4820*/  @P0 MOV R6, R8 ;  /* 0x0000000800060202 */ /* 0x000fe40000000f00 */
[----:B------:R-:W-:Y:S01]  /*4830*/  @P0 R2UR UR4, R0 ;  /* 0x00000000000402ca */ /* 0x000fe200000e0000 */
[----:B------:R-:W-:Y:S01]  /*4840*/  VIADD R0, R12, 0xb0 ;  /* 0x000000b00c007836 */ /* 0x000fe20000000000 */
[----:B------:R-:W-:Y:S02]  /*4850*/  @P0 LOP3.LUT R8, R9, 0xffff, RZ, 0xc0, !PT ;  /* 0x0000ffff09080812 */ /* 0x000fe400078ec0ff */
[----:B------:R-:W-:Y:S02]  /*4860*/  @P0 R2UR UR6, R6 ;  /* 0x00000000060602ca */ /* 0x000fe400000e0000 */
[----:B------:R-:W-:Y:S02]  /*4870*/  PRMT R0, RZ, 0x654, R0 ;  /* 0x00000654ff007816 */ /* 0x000fe40000000000 */
[----:B------:R-:W-:Y:S02]  /*4880*/  @P0 R2UR UR5, R8 ;  /* 0x00000000080502ca */ /* 0x000fe400000e0000 */
[----:B------:R1:W-:Y:S03]  /*4890*/  SYNCS.ARRIVE.TRANS64.RED.A1T0 RZ, [R0+URZ], RZ ;  /* 0x000000ff00ff79a7 */ /* 0x0003e600081004ff */
[----:B------:R-:W-:Y:S04]  /*48a0*/  @UP1 UMOV UR27, UR4 ;  /* 0x00000004001b1c82 */ /* 0x000fe80008000000 */
[----:B------:R-:W-:Y:S04]  /*48b0*/  @UP1 UMOV UR14, UR6 ;  /* 0x00000006000e1c82 */ /* 0x000fe80008000000 */
[----:B------:R-:W-:Y:S01]  /*48c0*/  @UP1 UMOV UR13, UR5 ;  /* 0x00000005000d1c82 */ /* 0x000fe20008000000 */
[----:B------:R-:W-:Y:S05]  /*48d0*/  BRA.U !UP0, `(.L_x_82) ;  /* 0x0000000108a47547 */ /* 0x000fea000b800000 */
[----:B------:R-:W-:Y:S02]  /*48e0*/  UIMAD.WIDE.U32 UR8, UR13, UR31, URZ ;  /* 0x0000001f0d0872a5 */ /* 0x000fe4000f8e00ff */
[----:B------:R-:W-:Y:S02]  /*48f0*/  UIMAD.WIDE.U32 UR10, UR14, UR28, URZ ;  /* 0x0000001c0e0a72a5 */ /* 0x000fe4000f8e00ff */
[----:B------:R-:W-:Y:S02]  /*4900*/  USEL UR4, UR32, UR34, !UP5 ;  /* 0x0000002220047287 */ /* 0x000fe4000e800000 */
[----:B------:R-:W-:Y:S02]  /*4910*/  USEL UR7, UR33, UR35, !UP6 ;  /* 0x0000002321077287 */ /* 0x000fe4000f000000 */
[----:B--2---:R-:W-:Y:S02]  /*4920*/  UIMAD.WIDE.U32 UR18, UR4, UR16, URZ ;  /* 0x00000010041272a5 */ /* 0x004fe4000f8e00ff */
[----:B------:R-:W-:Y:S01]  /*4930*/  UIMAD.WIDE.U32 UR20, UR7, UR16, URZ ;  /* 0x00000010071472a5 */ /* 0x000fe2000f8e00ff */
[----:B------:R-:W-:Y:S02]  /*4940*/  UMOV UR5, UR9 ;  /* 0x0000000900057c82 */ /* 0x000fe40008000000 */
[----:B------:R-:W-:Y:S03]  /*4950*/  USHF.R.U32.HI UR6, URZ, UR38, UR5 ;  /* 0x00000026ff067299 */ /* 0x000fe60008011605 */
[----:B------:R-:W-:Y:S01]  /*4960*/  UMOV UR5, UR11 ;  /* 0x0000000b00057c82 */ /* 0x000fe20008000000 */
[----:B------:R-:W-:Y:S02]  /*4970*/  USEL UR6, UR13, UR6, !UP5 ;  /* 0x000000060d067287 */ /* 0x000fe4000e800000 */
[----:B------:R-:W-:Y:S02]  /*4980*/  USHF.R.U32.HI UR8, URZ, UR29, UR5 ;  /* 0x0000001dff087299 */ /* 0x000fe40008011605 */
[----:B------:R-:W-:Y:S01]  /*4990*/  UIMAD.WIDE.U32 UR10, UR6, UR16, URZ ;  /* 0x00000010060a72a5 */ /* 0x000fe2000f8e00ff */
[----:B------:R-:W-:Y:S02]  /*49a0*/  UMOV UR5, UR19 ;  /* 0x0000001300057c82 */ /* 0x000fe40008000000 */
[----:B------:R-:W-:Y:S03]  /*49b0*/  @UP4 USHF.R.U32.HI UR4, URZ, UR17, UR5 ;  /* 0x00000011ff044299 */ /* 0x000fe60008011605 */
[----:B------:R-:W-:Y:S01]  /*49c0*/  UMOV UR5, UR21 ;  /* 0x0000001500057c82 */ /* 0x000fe20008000000 */
[----:B------:R-:W-:Y:S02]  /*49d0*/  UIMAD UR4, UR42, UR4, URZ ;  /* 0x000000042a0472a4 */ /* 0x000fe4000f8e02ff */
[----:B------:R-:W-:Y:S02]  /*49e0*/  @UP4 USHF.R.U32.HI UR7, URZ, UR17, UR5 ;  /* 0x00000011ff074299 */ /* 0x000fe40008011605 */
[----:B------:R-:W-:Y:S02]  /*49f0*/  USEL UR5, UR14, UR8, !UP6 ;  /* 0x000000080e057287 */ /* 0x000fe4000f000000 */
[----:B------:R-:W-:Y:S02]  /*4a00*/  UIMAD UR8, UR42, UR7, URZ ;  /* 0x000000072a0872a4 */ /* 0x000fe4000f8e02ff */
[----:B------:R-:W-:Y:S03]  /*4a10*/  UISETP.GE.AND UP0, UPT, UR6, UR4, UPT ;  /* 0x000000040600728c */ /* 0x000fe6000bf06270 */
[----:B------:R-:W-:Y:S01]  /*4a20*/  UMOV UR4, UR11 ;  /* 0x0000000b00047c82 */ /* 0x000fe20008000000 */
[----:B------:R-:W-:Y:S02]  /*4a30*/  UISETP.GE.OR UP0, UPT, UR5, UR8, UP0 ;  /* 0x000000080500728c */ /* 0x000fe40008706670 */
[----:B------:R-:W-:Y:S02]  /*4a40*/  USHF.R.U32.HI UR4, URZ, UR17, UR4 ;  /* 0x00000011ff047299 */ /* 0x000fe40008011604 */
[----:B------:R-:W-:Y:S02]  /*4a50*/  UIMAD.WIDE.U32 UR8, UR5, UR16, URZ ;  /* 0x00000010050872a5 */ /* 0x000fe4000f8e00ff */
[----:B------:R-:W-:Y:S04]  /*4a60*/  USEL UR10, UR6, UR4, !UP4 ;  /* 0x00000004060a7287 */ /* 0x000fe8000e000000 */
[----:B------:R-:W-:Y:S01]  /*4a70*/  UIADD3 UR11, UPT, UPT, -UR10, URZ, URZ ;  /* 0x000000ff0a0b7290 */ /* 0x000fe2000fffe1ff */
[----:B------:R-:W-:Y:S02]  /*4a80*/  @!UP0 UMOV UR4, UR9 ;  /* 0x0000000900048c82 */ /* 0x000fe40008000000 */
[----:B------:R-:W-:Y:S02]  /*4a90*/  @!UP0 USHF.R.U32.HI UR4, URZ, UR17, UR4 ;  /* 0x00000011ff048299 */ /* 0x000fe40008011604 */
[----:B------:R-:W-:Y:S02]  /*4aa0*/  UIMAD UR8, UR42, UR11, UR6 ;  /* 0x0000000b2a0872a4 */ /* 0x000fe4000f8e0206 */
[----:B------:R-:W-:Y:S04]  /*4ab0*/  @!UP0 USEL UR4, UR5, UR4, !UP4 ;  /* 0x0000000405048287 */ /* 0x000fe8000e000000 */
[----:B------:R-:W-:Y:S02]  /*4ac0*/  @!UP0 UIMAD UR8, UR7, UR8, UR4 ;  /* 0x00000008070882a4 */ /* 0x000fe4000f8e0204 */
[----:B------:R-:W-:Y:S02]  /*4ad0*/  @!UP0 UIADD3 UR9, UPT, UPT, UR10, -UR4, URZ ;  /* 0x800000040a098290 */ /* 0x000fe4000fffe0ff */
[----:B------:R-:W-:Y:S02]  /*4ae0*/  UIADD3 UR4, UPT, UPT, -UR5, URZ, URZ ;  /* 0x000000ff05047290 */ /* 0x000fe4000fffe1ff */
[----:B------:R-:W-:Y:S02]  /*4af0*/  UIADD3 UR7, UPT, UPT, -UR6, URZ, URZ ;  /* 0x000000ff06077290 */ /* 0x000fe4000fffe1ff */
[----:B------:R-:W-:Y:S02]  /*4b00*/  @!UP0 UIMAD UR6, UR9, UR42, UR5 ;  /* 0x0000002a090682a4 */ /* 0x000fe4000f8e0205 */
[----:B------:R-:W-:Y:S02]  /*4b10*/  UIMAD UR14, UR15, UR4, UR14 ;  /* 0x000000040f0e72a4 */ /* 0x000fe4000f8e020e */
[----:B------:R-:W-:Y:S01]  /*4b20*/  UIMAD UR13, UR30, UR7, UR13 ;  /* 0x000000071e0d72a4 */ /* 0x000fe2000f8e020d */
[----:B------:R-:W-:Y:S02]  /*4b30*/  @!UP0 UMOV UR5, UR8 ;  /* 0x0000000800058c82 */ /* 0x000fe40008000000 */
[----:B------:R-:W-:Y:S02]  /*4b40*/  UIMAD UR14, UR5, UR15, UR14 ;  /* 0x0000000f050e72a4 */ /* 0x000fe4000f8e020e */
[----:B------:R-:W-:Y:S11]  /*4b50*/  UIMAD UR13, UR6, UR30, UR13 ;  /* 0x0000001e060d72a4 */ /* 0x000ff6000f8e020d */
[----:B------:R-:W-:Y:S01]  /*4b60*/  @!UPT UIADD3 URZ, UPT, UPT, URZ, URZ, URZ ;  /* 0x000000fffffff290 */ /* 0x000fe2000fffe0ff */
.L_x_82:
[----:B------:R-:W3:Y:S01]  /*4b70*/  @!UP2 LDCU.128 UR20, c[0x0][0xb10] ;  /* 0x00016200ff14a7ac */ /* 0x000ee20008000c00 */
[C---:B------:R-:W-:Y:S02]  /*4b80*/  ISETP.NE.U32.AND P1, PT, R4.reuse, RZ, PT ;  /* 0x000000ff0400720c */ /* 0x040fe40003f25070 */
[----:B------:R-:W-:Y:S02]  /*4b90*/  ISETP.NE.U32.AND P0, PT, R4, RZ, PT ;  /* 0x000000ff0400720c */ /* 0x000fe40003f05070 */
[C---:B------:R-:W-:Y:S02]  /*4ba0*/  ISETP.NE.AND.EX P1, PT, R5.reuse, RZ, PT, P1 ;  /* 0x000000ff0500720c */ /* 0x040fe40003f25310 */
[----:B------:R-:W-:Y:S01]  /*4bb0*/  ISETP.NE.AND.EX P0, PT, R5, RZ, PT, P0 ;  /* 0x000000ff0500720c */ /* 0x000fe20003f05300 */
[----:B------:R-:W4:Y:S01]  /*4bc0*/  @!UP2 LDCU UR5, c[0x0][0xb0c] ;  /* 0x00016180ff05a7ac */ /* 0x000f220008000800 */
[----:B------:R-:W-:Y:S02]  /*4bd0*/  USHF.L.U32 UR11, UR25, 0x6, URZ ;  /* 0x00000006190b7899 */ /* 0x000fe400080006ff */
[----:B------:R-:W-:Y:S02]  /*4be0*/  USHF.L.U32 UR10, UR26, 0x6, URZ ;  /* 0x000000061a0a7899 */ /* 0x000fe400080006ff */
[----:B---3--:R-:W-:Y:S07]  /*4bf0*/  UIMAD.WIDE.U32 UR6, UR14, UR20, URZ ;  /* 0x000000140e0672a5 */ /* 0x008fee000f8e00ff */
[----:B------:R-:W-:Y:S01]  /*4c00*/  @!UP2 UMOV UR4, UR7 ;  /* 0x000000070004ac82 */ /* 0x000fe20008000000 */
[----:B----4-:R-:W-:Y:S02]  /*4c10*/  @!UP2 UISETP.NE.AND UP0, UPT, UR5, 0x1, UPT ;  /* 0x000000010500a88c */ /* 0x010fe4000bf05270 */
[----:B------:R-:W-:Y:S02]  /*4c20*/  @!UP2 USHF.R.U32.HI UR4, URZ, UR21, UR4 ;  /* 0x00000015ff04a299 */ /* 0x000fe40008011604 */
[----:B------:R-:W-:Y:S02]  /*4c30*/  UIMAD.WIDE.U32 UR6, UR13, UR23, URZ ;  /* 0x000000170d0672a5 */ /* 0x000fe4000f8e00ff */
[----:B------:R-:W-:Y:S02]  /*4c40*/  @!UP2 USEL UR8, UR14, UR4, !UP0 ;  /* 0x000000040e08a287 */ /* 0x000fe4000c000000 */
[----:B------:R-:W-:Y:S03]  /*4c50*/  @!UP2 UISETP.NE.AND UP0, UPT, UR22, 0x1, UPT ;  /* 0x000000011600a88c */ /* 0x000fe6000bf05270 */
[----:B------:R-:W-:Y:S02]  /*4c60*/  @!UP2 UMOV UR6, UR7 ;  /* 0x000000070006ac82 */ /* 0x000fe40008000000 */
[----:B------:R-:W3:Y:S02]  /*4c70*/  @!UP2 LDCU UR4, c[0x0][0xb20] ;  /* 0x00016400ff04a7ac */ /* 0x000ee40008000800 */
[----:B---3--:R-:W-:Y:S04]  /*4c80*/  @!UP2 USHF.R.U32.HI UR6, URZ, UR4, UR6 ;  /* 0x00000004ff06a299 */ /* 0x008fe80008011606 */
[----:B------:R-:W-:Y:S04]  /*4c90*/  @!UP2 USEL UR6, UR13, UR6, !UP0 ;  /* 0x000000060d06a287 */ /* 0x000fe8000c000000 */
[----:B------:R-:W-:Y:S02]  /*4ca0*/  @!UP2 UIADD3 UR4, UPT, UPT, -UR8, UR6, URZ ;  /* 0x000000060804a290 */ /* 0x000fe4000fffe1ff */
[----:B------:R-:W-:Y:S02]  /*4cb0*/  @!UP2 UIADD3 UR6, UPT, UPT, UR8, -UR6, URZ ;  /* 0x800000060806a290 */ /* 0x000fe4000fffe0ff */
[----:B------:R-:W-:Y:S02]  /*4cc0*/  @!UP2 UIMAD UR14, UR4, UR5, UR14 ;  /* 0x00000005040ea2a4 */ /* 0x000fe4000f8e020e */
[----:B------:R-:W-:Y:S01]  /*4cd0*/  @!UP2 UIMAD UR13, UR6, UR22, UR13 ;  /* 0x00000016060da2a4 */ /* 0x000fe2000f8e020d */
[----:B------:R-:W-:Y:S11]  /*4ce0*/  BRA.U UP3, `(.L_x_83) ;  /* 0x0000000103107547 */ /* 0x000ff6000b800000 */
[----:B------:R-:W-:Y:S04]  /*4cf0*/  MOV R6, UR37 ;  /* 0x0000002500067c02 */ /* 0x000fe80008000f00 */
[----:B------:R-:W-:Y:S04]  /*4d00*/  SHF.L.U32 R6, R6, 0x1f, RZ ;  /* 0x0000001f06067819 */ /* 0x000fe800000006ff */
[----:B------:R-:W3:Y:S02]  /*4d10*/  SYNCS.PHASECHK.TRANS64.TRYWAIT P2, [UR24+0x98], R6 ;  /* 0x00009806ff0075a7 */ /* 0x000ee40008041118 */
[----:B---3--:R-:W-:Y:S05]  /*4d20*/  @!P2 BRA `(.L_x_84) ;  /* 0x000000380044a947 */ /* 0x008fea0003800000 */
.L_x_83:
[----:B------:R-:W-:Y:S05]  /*4d30*/  @!P1 BRA `(.L_x_85) ;  /* 0x0000000000309947 */ /* 0x000fea0003800000 */
[----:B------:R-:W-:Y:S01]  /*4d40*/  ISETP.NE.U32.AND P1, PT, R2, RZ, PT ;  /* 0x000000ff0200720c */ /* 0x000fe20003f25070 */
[----:B------:R-:W3:Y:S01]  /*4d50*/  LDCU.64 UR4, c[0x0][0x358] ;  /* 0x00006b00ff0477ac */ /* 0x000ee20008000a00 */
[----:B------:R-:W-:Y:S02]  /*4d60*/  IMAD.MOV.U32 R53, RZ, RZ, 0x1 ;  /* 0x00000001ff357424 */ /* 0x000fe400078e00ff */
[----:B------:R-:W-:Y:S11]  /*4d70*/  ISETP.NE.AND.EX P1, PT, R3, RZ, PT, P1 ;  /* 0x000000ff0300720c */ /* 0x000ff60003f25310 */
[----:B------:R-:W-:Y:S02]  /*4d80*/  @!UPT UIADD3 URZ, UPT, UPT, URZ, URZ, URZ ;  /* 0x000000fffffff290 */ /* 0x000fe4000fffe0ff */
[----:B------:R-:W4:Y:S01]  /*4d90*/  @P1 LDC.64 R8, c[0x0][0x888] ;  /* 0x00022200ff081b82 */ /* 0x000f220000000a00 */
[----:B-1----:R-:W-:Y:S04]  /*4da0*/  @P1 IMAD R0, R4, UR36, RZ ;  /* 0x0000002404001c24 */ /* 0x002fe8000f8e02ff */
[----:B----4-:R-:W-:Y:S04]  /*4db0*/  @P1 IMAD.WIDE R8, R0, 0x4, R8 ;  /* 0x0000000400081825 */ /* 0x010fe800078e0208 */
[----:B------:R-:W-:Y:S01]  /*4dc0*/  HFMA2 R0, -RZ, RZ, 0, 5.9604644775390625e-08 ;  /* 0x00000001ff007431 */ /* 0x000fe200000001ff */
[----:B---3-5:R3:W5:Y:S04]  /*4dd0*/  @P1 LDG.E R26, desc[UR4][R8.64] ;  /* 0x00000004081a1981 */ /* 0x028768000c1e1900 */
[----:B------:R-:W-:Y:S01]  /*4de0*/  @!P1 PRMT R53, R0, 0x7610, R53 ;  /* 0x0000761000359816 */ /* 0x000fe20000000035 */
[----:B---3--:R-:W4:Y:S06]  /*4df0*/  @!P1 LDC R26, c[0x0][0x880] ;  /* 0x00022000ff1a9b82 */ /* 0x008f2c0000000800 */
.L_x_85:
[----:B----45:R-:W-:Y:S01]  /*4e00*/  @!P0 FSETP.EQ.AND P1, PT, R26, RZ, PT ;  /* 0x000000ff1a00820b */ /* 0x030fe20003f22000 */
[----:B------:R-:W-:Y:S01]  /*4e10*/  @!UPT UIADD3 URZ, UPT, UPT, URZ, URZ, URZ ;  /* 0x000000fffffff290 */ /* 0x000fe2000fffe0ff */
[----:B------:R-:W-:Y:S11]  /*4e20*/  @!P0 BRA `(.L_x_86) ;  /* 0x0000000000188947 */ /* 0x000ff60003800000 */
[----:B------:R-:W-:Y:S02]  /*4e30*/  LOP3.LUT P0, RZ, R53, 0xff, RZ, 0xc0, !PT ;  /* 0x000000ff35ff7812 */ /* 0x000fe4000780c0ff */
[----:B------:R-:W-:Y:S04]  /*4e40*/  ISETP.NE.U32.AND P1, PT, R2, RZ, PT ;  /* 0x000000ff0200720c */ /* 0x000fe80003f25070 */
[----:B------:R-:W-:Y:S04]  /*4e50*/  ISETP.NE.AND.EX P1, PT, R3, RZ, PT, P1 ;  /* 0x000000ff0300720c */ /* 0x000fe80003f25310 */
[----:B------:R-:W-:Y:S03]  /*4e60*/  PLOP3.LUT P1, PT, P1, PT, PT, 0x8, 0x80 ;  /* 0x000000000080781c */ /* 0x000fe60000f2e170 */
[----:B------:R-:W-:Y:S11]  /*4e70*/  @P0 FSETP.EQ.AND P1, PT, R26, RZ, PT ;  /* 0x000000ff1a00020b */ /* 0x000ff60003f22000 */
[----:B------:R-:W-:Y:S02]  /*4e80*/  @!UPT UIADD3 URZ, UPT, UPT, URZ, URZ, URZ ;  /* 0x000000fffffff290 */ /* 0x000fe4000fffe0ff */
.L_x_86:
[----:B------:R-:W-:Y:S01]  /*4e90*/  ULEA UR4, UR12, UR24, 0x3 ;  /* 0x000000180c047291 */ /* 0x000fe2000f8e18ff */
[----:B------:R-:W-:Y:S02]  /*4ea0*/  SHF.L.U32 R9, R15, 0x1f, RZ ;  /* 0x0000001f0f097819 */ /* 0x000fe400000006ff */
[----:B------:R-:W-:Y:S04]  /*4eb0*/  ELECT P0, URZ, PT ;  /* 0x0000000000ff782f */ /* 0x000fe80003800000 */
[----:B------:R-:W-:Y:S02]  /*4ec0*/  PLOP3.LUT P1, PT, P1, P0, PT, 0xf2, 0x2f ;  /* 0x00000000002f781c */ /* 0x000fe40000f21e72 */
[----:B------:R-:W3:Y:S11]  /*4ed0*/  SYNCS.PHASECHK.TRANS64.TRYWAIT P2, [UR4+0x78], R9 ;  /* 0x00007809ff0075a7 */ /* 0x000ef60008041104 */
[----:B------:R-:W-:Y:S05]  /*4ee0*/  @!P1 IADD3 R8, P0, PT, R16, 0x580, RZ ;  /* 0x0000058010089810 */ /* 0x000fea0007f1e0ff */
[----:B-1----:R-:W-:Y:S01]  /*4ef0*/  @!P1 IMAD.X R6, RZ, RZ, R17, P0 ;  /* 0x000000ffff069224 */ /* 0x002fe200000e0611 */
[----:B---3--:R-:W-:Y:S07]  /*4f00*/  @!P2 BRA `(.L_x_87) ;  /* 0x0000003400e4a947 */ /* 0x008fee0003800000 */
.L_x_162:
[----:B------:R-:W-:Y:S01]  /*4f10*/  @!P1 R2UR UR7, R6 ;  /* 0x00000000060792ca */ /* 0x000fe200000e0000 */
[----:B------:R-:W-:Y:S01]  /*4f20*/  UIADD3 UR5, UPT, UPT, UR12, 0x1, URZ ;  /* 0x000000010c057890 */ /* 0x000fe2000fffe0ff */
[----:B------:R-:W-:Y:S01]  /*4f30*/  @!P1 R2UR UR6, R8 ;  /* 0x00000000080692ca */ /* 0x000fe200000e0000 */
[----:B------:R-:W-:Y:S01]  /*4f40*/  UIADD3 UR9, UPT, UPT, UR4, 0x60, URZ ;  /* 0x0000006004097890 */ /* 0x000fe2000fffe0ff */
[----:B------:R-:W-:Y:S01]  /*4f50*/  @!P1 IMAD.MOV.U32 R6, RZ, RZ, 0x2000 ;  /* 0x00002000ff069424 */ /* 0x000fe200078e00ff */
[----:B------:R-:W-:Y:S01]  /*4f60*/  UISETP.NE.AND UP0, UPT, UR5, 0x3, UPT ;  /* 0x000000030500788c */ /* 0x000fe2000bf05270 */
[----:B------:R-:W-:Y:S01]  /*4f70*/  VIADD R14, R14, 0x1 ;  /* 0x000000010e0e7836 */ /* 0x000fe20000000000 */
[----:B------:R-:W-:Y:S01]  /*4f80*/  UMOV UR22, 0x0 ;  /* 0x0000000000167882 */ /* 0x000fe20000000000 */
[----:B------:R-:W-:Y:S01]  /*4f90*/  UMOV UR23, 0x10000000 ;  /* 0x1000000000177882 */ /* 0x000fe20000000000 */
[----:B------:R-:W-:Y:S04]  /*4fa0*/  UPRMT UR20, UR54, 0x654, UR9 ;  /* 0x0000065436147896 */ /* 0x000fe80008000009 */
[----:B-1----:R-:W-:Y:S01]  /*4fb0*/  IMAD.U32 R9, RZ, RZ, UR7 ;  /* 0x00000007ff097e24 */ /* 0x002fe2000f8e00ff */
[----:B------:R-:W-:Y:S01]  /*4fc0*/  USEL UR7, URZ, 0x1, UP0 ;  /* 0x00000001ff077887 */ /* 0x000fe20008000000 */
[----:B------:R-:W-:Y:S01]  /*4fd0*/  IMAD.U32 R8, RZ, RZ, UR6 ;  /* 0x00000006ff087e24 */ /* 0x000fe2000f8e00ff */
[----:B------:R-:W-:Y:S02]  /*4fe0*/  USEL UR6, UR5, URZ, UP0 ;  /* 0x000000ff05067287 */ /* 0x000fe40008000000 */
[----:B------:R-:W-:Y:S01]  /*4ff0*/  VOTEU.ALL UP0, P1 ;  /* 0x0000000000ff7886 */ /* 0x000fe20000800000 */
[----:B------:R-:W-:Y:S02]  /*5000*/  @!P1 R2UR UR19, R9 ;  /* 0x00000000091392ca */ /* 0x000fe400000e0000 */
[----:B------:R-:W-:Y:S02]  /*5010*/  @!P1 R2UR UR18, R8 ;  /* 0x00000000081292ca */ /* 0x000fe400000e0000 */
[----:B------:R-:W-:Y:S01]  /*5020*/  @!UP0 ULEA UR5, UR12, UR24, 0xd ;  /* 0x000000180c058291 */ /* 0x000fe2000f8e68ff */
[----:B------:R-:W-:Y:S02]  /*5030*/  LOP3.LUT R15, R15, UR7, RZ, 0x3c, !PT ;  /* 0x000000070f0f7c12 */ /* 0x000fe4000f8e3cff */
[----:B------:R-:W-:Y:S01]  /*5040*/  UMOV UR12, UR36 ;  /* 0x00000024000c7c82 */ /* 0x000fe20008000000 */
[----:B------:R-:W-:Y:S01]  /*5050*/  @!UP0 UIADD3 UR8, UPT, UPT, UR5, 0x400, URZ ;  /* 0x0000040005088890 */ /* 0x000fe2000fffe0ff */
[----:B------:R-:W-:Y:S01]  /*5060*/  SHF.L.U32 R0, R15, 0x1f, RZ ;  /* 0x0000001f0f007819 */ /* 0x000fe200000006ff */
[----:B------:R-:W-:Y:S01]  /*5070*/  VOTEU.ALL UP0, P1 ;  /* 0x0000000000ff7886 */ /* 0x000fe20000800000 */
[----:B------:R-:W-:Y:S06]  /*5080*/  ULEA UR5, UR6, UR24, 0x3 ;  /* 0x0000001806057291 */ /* 0x000fec000f8e18ff */
[----:B------:R1:W-:Y:S01]  /*5090*/  @!UP0 UTMALDG.3D [UR8], [UR18], desc[UR22] ;  /* 0x00001608120085b4 */ /* 0x0003e20008011000 */
[----:B------:R1:W-:Y:S01]  /*50a0*/  @!P1 SYNCS.ARRIVE.TRANS64.RED.A0TR RZ, [UR4+0x60], R6 ;  /* 0x00006006ffff99a7 */ /* 0x0003e20008300404 */
[----:B------:R-:W-:Y:S01]  /*50b0*/  SYNCS.ARRIVE.TRANS64.RED.A1T0 RZ, [UR20], RZ ;  /* 0x000000ffffff79a7 */ /* 0x000fe20008100414 */
[----:B------:R-:W3:Y:S02]  /*50c0*/  SYNCS.PHASECHK.TRANS64.TRYWAIT P0, [UR5+0x78], R0 ;  /* 0x00007800ff0075a7 */ /* 0x000ee40008001105 */
[----:B-1-3--:R-:W-:Y:S05]  /*50d0*/  @!P0 BRA `(.L_x_88) ;  /* 0x0000003400888947 */ /* 0x00afea0003800000 */
.L_x_164:
[----:B------:R-:W-:Y:S01]  /*50e0*/  UIADD3 UR9, UPT, UPT, UR5, 0x60, URZ ;  /* 0x0000006005097890 */ /* 0x000fe2000fffe0ff */
[----:B-1----:R-:W-:Y:S01]  /*50f0*/  @!P1 IADD3 R6, P0, PT, R16, 0x580, RZ ;  /* 0x0000058010069810 */ /* 0x002fe20007f1e0ff */
[----:B------:R-:W-:Y:S01]  /*5100*/  UPLOP3.LUT UP3, UPT, UPT, UPT, UPT, 0x80, 0x8 ;  /* 0x000000000008789c */ /* 0x000fe20003f6f070 */
[----:B------:R-:W-:Y:S01]  /*5110*/  R2UR UR23, R55 ;  /* 0x00000000371772ca */ /* 0x000fe200000e0000 */
[----:B------:R-:W-:Y:S01]  /*5120*/  UMOV UR20, 0x0 ;  /* 0x0000000000147882 */ /* 0x000fe20000000000 */
[----:B------:R-:W-:Y:S01]  /*5130*/  @!P1 R2UR UR7, R6 ;  /* 0x00000000060792ca */ /* 0x000fe200000e0000 */
[----:B------:R-:W-:Y:S01]  /*5140*/  @!P1 IMAD.X R0, RZ, RZ, R17, P0 ;  /* 0x000000ffff009224 */ /* 0x000fe200000e0611 */
[----:B------:R-:W-:Y:S01]  /*5150*/  UMOV UR21, 0x10000000 ;  /* 0x1000000000157882 */ /* 0x000fe20000000000 */
[----:B------:R-:W-:Y:S01]  /*5160*/  UMOV UR12, UR36 ;  /* 0x00000024000c7c82 */ /* 0x000fe20008000000 */
[----:B------:R-:W-:Y:S01]  /*5170*/  VOTEU.ALL UP0, P1 ;  /* 0x0000000000ff7886 */ /* 0x000fe20000800000 */
[----:B------:R-:W-:Y:S01]  /*5180*/  R2UR UR22, R56 ;  /* 0x00000000381672ca */ /* 0x000fe200000e0000 */
[----:B------:R-:W-:Y:S01]  /*5190*/  UMOV UR36, UR27 ;  /* 0x0000001b00247c82 */ /* 0x000fe20008000000 */
[----:B------:R-:W-:Y:S02]  /*51a0*/  @!P1 R2UR UR4, R0 ;  /* 0x00000000000492ca */ /* 0x000fe400000e0000 */
[----:B------:R-:W-:Y:S01]  /*51b0*/  @!UP0 UIADD3 UR10, UPT, UPT, UR10, 0x20, URZ ;  /* 0x000000200a0a8890 */ /* 0x000fe2000fffe0ff */
[C---:B------:R-:W-:Y:S01]  /*51c0*/  ISETP.NE.AND P0, PT, R14.reuse, 0x2, PT ;  /* 0x000000020e00780c */ /* 0x040fe20003f05270 */
[----:B------:R-:W-:Y:S02]  /*51d0*/  UIADD3 UR26, UPT, UPT, UR13, UR23, URZ ;  /* 0x000000170d1a7290 */ /* 0x000fe4000fffe0ff */
[----:B------:R-:W-:Y:S01]  /*51e0*/  IMAD.U32 R8, RZ, RZ, UR7 ;  /* 0x00000007ff087e24 */ /* 0x000fe2000f8e00ff */
[----:B------:R-:W-:Y:S02]  /*51f0*/  SEL R0, RZ, 0x1, P0 ;  /* 0x00000001ff007807 */ /* 0x000fe40000000000 */
[----:B------:R-:W-:Y:S02]  /*5200*/  SEL R14, R14, RZ, P0 ;  /* 0x000000ff0e0e7207 */ /* 0x000fe40000000000 */
[----:B------:R-:W-:Y:S01]  /*5210*/  @!P1 R2UR UR18, R8 ;  /* 0x00000000081292ca */ /* 0x000fe200000e0000 */
[----:B------:R-:W-:Y:S01]  /*5220*/  UIADD3 UR25, UPT, UPT, UR14, UR22, URZ ;  /* 0x000000160e197290 */ /* 0x000fe2000fffe0ff */
[----:B------:R-:W-:Y:S01]  /*5230*/  IMAD.U32 R9, RZ, RZ, UR4 ;  /* 0x00000004ff097e24 */ /* 0x000fe2000f8e00ff */
[----:B------:R-:W-:Y:S01]  /*5240*/  @!UP0 ULEA UR4, UR6, UR24, 0xd ;  /* 0x0000001806048291 */ /* 0x000fe2000f8e68ff */
[----:B------:R-:W-:Y:S03]  /*5250*/  LOP3.LUT R13, R13, R0, RZ, 0x3c, !PT ;  /* 0x000000000d0d7212 */ /* 0x000fe600078e3cff */
[----:B------:R-:W-:Y:S01]  /*5260*/  @!P1 R2UR UR19, R9 ;  /* 0x00000000091392ca */ /* 0x000fe200000e0000 */
[----:B------:R-:W-:Y:S01]  /*5270*/  @!UP0 UIADD3 UR8, UPT, UPT, UR4, 0x400, URZ ;  /* 0x0000040004088890 */ /* 0x000fe2000fffe0ff */
[----:B------:R-:W-:Y:S01]  /*5280*/  VOTEU.ALL UP0, P1 ;  /* 0x0000000000ff7886 */ /* 0x000fe20000800000 */
[----:B------:R-:W-:Y:S10]  /*5290*/  UPRMT UR4, UR54, 0x654, UR9 ;  /* 0x0000065436047896 */ /* 0x000ff40008000009 */
[----:B------:R1:W-:Y:S01]  /*52a0*/  @!UP0 UTMALDG.3D [UR8], [UR18], desc[UR20] ;  /* 0x00001408120085b4 */ /* 0x0003e20008011000 */
[----:B------:R3:W-:Y:S01]  /*52b0*/  @!P1 SYNCS.ARRIVE.TRANS64.RED.A0TR RZ, [UR5+0x60], R7 ;  /* 0x00006007ffff99a7 */ /* 0x0007e20008300405 */
[----:B------:R-:W-:Y:S01]  /*52c0*/  SYNCS.ARRIVE.TRANS64.RED.A1T0 RZ, [UR4], RZ ;  /* 0x000000ffffff79a7 */ /* 0x000fe20008100404 */
[----:B------:R-:W-:Y:S04]  /*52d0*/  UIADD3 UR4, UPT, UPT, UR6, 0x1, URZ ;  /* 0x0000000106047890 */ /* 0x000fe8000fffe0ff */
[----:B------:R-:W-:Y:S04]  /*52e0*/  UISETP.NE.AND UP0, UPT, UR4, 0x3, UPT ;  /* 0x000000030400788c */ /* 0x000fe8000bf05270 */
[----:B------:R-:W-:Y:S06]  /*52f0*/  USEL UR5, URZ, 0x1, UP0 ;  /* 0x00000001ff057887 */ /* 0x000fec0008000000 */
[----:B------:R-:W-:Y:S01]  /*5300*/  LOP3.LUT R15, R15, UR5, RZ, 0x3c, !PT ;  /* 0x000000050f0f7c12 */ /* 0x000fe2000f8e3cff */
[----:B-1----:R-:W-:Y:S01]  /*5310*/  USEL UR12, UR4, URZ, UP0 ;  /* 0x000000ff040c7287 */ /* 0x002fe20008000000 */
[----:B------:R-:W-:Y:S11]  /*5320*/  BRA.U UP1, `(.L_x_89) ;  /* 0xfffffff101f07547 */ /* 0x000ff6000b83ffff */
[----:B------:R-:W-:Y:S01]  /*5330*/  UIADD3 UR24, UPT, UPT, UR24, 0x78, URZ ;  /* 0x0000007818187890 */ /* 0x000fe2000fffe0ff */
[----:B------:R-:W-:-:S03]  /*5340*/  SHF.L.U32 R2, R15, 0x1f, RZ ;  /* 0x0000001f0f027819 */ /* 0x000fc600000006ff */
[----:B------:R-:W-:-:S09]  /*5350*/  ULEA UR4, UR12, UR24, 0x3 ;  /* 0x000000180c047291 */ /* 0x000fd2000f8e18ff */
[----:B------:R-:W1:Y:S02]  /*5360*/  SYNCS.PHASECHK.TRANS64.TRYWAIT P0, [UR4], R2 ;  /* 0x00000002ff0075a7 */ /* 0x000e640008001104 */
[----:B-1----:R-:W-:Y:S05]  /*5370*/  @!P0 BRA `(.L_x_90) ;  /* 0x0000003000f88947 */ /* 0x002fea0003800000 */
.L_x_166:
        /* <DEDUP_REMOVED lines=9> */
.L_x_168:
[----:B------:R-:W-:-:S04]  /*5410*/  UIADD3 UR4, UPT, UPT, UR4, 0x1, URZ ;  /* 0x0000000104047890 */ /* 0x000fc8000fffe0ff */
[----:B------:R-:W-:-:S04]  /*5420*/  UISETP.NE.AND UP0, UPT, UR4, 0x3, UPT ;  /* 0x000000030400788c */ /* 0x000fc8000bf05270 */
[----:B------:R-:W-:Y:S02]  /*5430*/  USEL UR5, URZ, 0x1, UP0 ;  /* 0x00000001ff057887 */ /* 0x000fe40008000000 */
[----:B------:R-:W-:-:S04]  /*5440*/  USEL UR4, UR4, URZ, UP0 ;  /* 0x000000ff04047287 */ /* 0x000fc80008000000 */
[----:B------:R-:W-:Y:S01]  /*5450*/  ULEA UR4, UR4, UR24, 0x3 ;  /* 0x0000001804047291 */ /* 0x000fe2000f8e18ff */
[----:B-1----:R-:W-:-:S04]  /*5460*/  LOP3.LUT R2, R15, UR5, RZ, 0x3c, !PT ;  /* 0x000000050f027c12 */ /* 0x002fc8000f8e3cff */
[----:B------:R-:W-:Y:S01]  /*5470*/  SHF.L.U32 R2, R2, 0x1f, RZ ;  /* 0x0000001f02027819 */ /* 0x000fe200000006ff */
[----:B------:R-:W-:-:S07]  /*5480*/  IMAD.U32 R0, RZ, RZ, UR4 ;  /* 0x00000004ff007e24 */ /* 0x000fce000f8e00ff */
.L_x_92:
[----:B-1----:R1:W4:Y:S02]  /*5490*/  SYNCS.PHASECHK.TRANS64.TRYWAIT P0, [R0+URZ], R2 ;  /* 0x00000002000075a7 */ /* 0x00232400080011ff */
[----:B----4-:R-:W-:Y:S05]  /*54a0*/  @!P0 NANOSLEEP.SYNCS 0x989680 ;  /* 0x009896800000895d */ /* 0x010fea0003900000 */
[----:B------:R-:W4:Y:S02]  /*54b0*/  @!P0 SYNCS.PHASECHK.TRANS64 P0, [R0+URZ], R2 ;  /* 0x00000002000085a7 */ /* 0x000f2400080010ff */
[----:B--2-4-:R-:W-:Y:S05]  /*54c0*/  @P0 EXIT ;  /* 0x000000000000094d */ /* 0x014fea0003800000 */
[----:B------:R-:W-:Y:S05]  /*54d0*/  BRA `(.L_x_92) ;  /* 0xfffffffc00ec7947 */ /* 0x000fea000383ffff */
.L_x_80:
[----:B------:R-:W-:-:S06]  /*54e0*/  UISETP.GE.AND UP0, UPT, UR22, 0x4, UPT ;  /* 0x000000041600788c */ /* 0x000fcc000bf06270 */
[----:B------:R-:W-:-:S13]  /*54f0*/  PLOP3.LUT P0, PT, PT, PT, UP0, 0x80, 0x8 ;  /* 0x000000000008781c */ /* 0x000fda0003f0f008 */
[----:B-1----:R-:W-:Y:S05]  /*5500*/  @!P0 EXIT ;  /* 0x000000000000894d */ /* 0x002fea0003800000 */
[----:B------:R-:W-:Y:S01]  /*5510*/  BAR.SYNC.DEFER_BLOCKING 0x6, 0xa0 ;  /* 0x0182800000007b1d */ /* 0x000fe20000010000 */
[C---:B------:R-:W-:Y:S01]  /*5520*/  IMAD.SHL.U32 R4, R64.reuse, 0x20, RZ ;  /* 0x0000002040047824 */ /* 0x040fe200078e00ff */
[C---:B------:R-:W-:Y:S01]  /*5530*/  R2P PR, R64.reuse, 0x6 ;  /* 0x0000000640007804 */ /* 0x040fe20000000000 */
[C---:B------:R-:W-:Y:S01]  /*5540*/  IMAD.SHL.U32 R2, R64.reuse, 0x4, RZ ;  /* 0x0000000440027824 */ /* 0x040fe200078e00ff */
[----:B------:R-:W-:Y:S01]  /*5550*/  CS2R R60, SRZ ;  /* 0x00000000003c7805 */ /* 0x000fe2000001ff00 */
[----:B------:R-:W-:Y:S01]  /*5560*/  IMAD.U32 R23, R64, 0x10000, RZ ;  /* 0x0001000040177824 */ /* 0x000fe200078e00ff */
[----:B------:R-:W-:Y:S01]  /*5570*/  UMOV UR44, 0x400 ;  /* 0x00000400002c7882 */ /* 0x000fe20000000000 */
[----:B------:R-:W1:Y:S01]  /*5580*/  LDCU.64 UR4, c[0x0][0x890] ;  /* 0x00011200ff0477ac */ /* 0x000e620008000a00 */
[----:B------:R-:W2:Y:S01]  /*5590*/  LDC.64 R50, c[0x0][0x8b0] ;  /* 0x00022c00ff327b82 */ /* 0x000ea20000000a00 */
[----:B------:R-:W-:Y:S01]  /*55a0*/  LOP3.LUT R3, R4, 0xe0, RZ, 0xc0, !PT ;  /* 0x000000e004037812 */ /* 0x000fe200078ec0ff */
[----:B------:R-:W-:Y:S01]  /*55b0*/  IMAD.SHL.U32 R52, R64, 0x10, RZ ;  /* 0x0000001040347824 */ /* 0x000fe200078e00ff */
[----:B------:R-:W-:Y:S01]  /*55c0*/  ULEA UR44, UR54, UR44, 0x18 ;  /* 0x0000002c362c7291 */ /* 0x000fe2000f8ec0ff */
[----:B------:R-:W-:Y:S01]  /*55d0*/  LOP3.LUT R4, R4, 0x100, RZ, 0xc0, !PT ;  /* 0x0000010004047812 */ /* 0x000fe200078ec0ff */
[----:B------:R-:W-:Y:S01]  /*55e0*/  IMAD.MOV.U32 R63, RZ, RZ, 0x8 ;  /* 0x00000008ff3f7424 */ /* 0x000fe200078e00ff */
[----:B------:R-:W-:Y:S01]  /*55f0*/  LOP3.LUT R2, R3, 0x1c, R2, 0xf8, !PT ;  /* 0x0000001c03027812 */ /* 0x000fe200078ef802 */
[----:B------:R-:W-:Y:S01]  /*5600*/  IMAD.MOV.U32 R62, RZ, RZ, 0x10 ;  /* 0x00000010ff3e7424 */ /* 0x000fe200078e00ff */
[----:B------:R-:W3:Y:S01]  /*5610*/  LDC.64 R48, c[0x0][0x8a8] ;  /* 0x00022a00ff307b82 */ /* 0x000ee20000000a00 */
[----:B------:R-:W-:Y:S01]  /*5620*/  SHF.R.U32.HI R3, RZ, 0x2, R64 ;  /* 0x00000002ff037819 */ /* 0x000fe20000011640 */
[----:B------:R-:W-:Y:S01]  /*5630*/  IMAD.MOV.U32 R22, RZ, RZ, RZ ;  /* 0x000000ffff167224 */ /* 0x000fe200078e00ff */
[----:B------:R-:W-:Y:S01]  /*5640*/  LOP3.LUT R23, R23, 0x600000, RZ, 0xc0, !PT ;  /* 0x0060000017177812 */ /* 0x000fe200078ec0ff */
[----:B------:R-:W-:Y:S01]  /*5650*/  IMAD.MOV.U32 R59, RZ, RZ, RZ ;  /* 0x000000ffff3b7224 */ /* 0x000fe200078e00ff */
[----:B------:R-:W-:Y:S01]  /*5660*/  LOP3.LUT R52, R4, 0x600, R52, 0xf8, !PT ;  /* 0x0000060004347812 */ /* 0x000fe200078ef834 */
[----:B------:R-:W4:Y:S01]  /*5670*/  LDCU UR63, c[0x0][0x370] ;  /* 0x00006e00ff3f77ac */ /* 0x000f220008000800 */
[----:B------:R-:W-:Y:S01]  /*5680*/  LOP3.LUT R2, R2, 0x4, R3, 0x78, !PT ;  /* 0x0000000402027812 */ /* 0x000fe200078e7803 */
[----:B------:R-:W4:Y:S01]  /*5690*/  LDS R0, [UR44+0x150] ;  /* 0x0001502cff007984 */ /* 0x000f220008000800 */
[----:B-1----:R-:W-:Y:S01]  /*56a0*/  IMAD.U32 R66, RZ, RZ, UR4 ;  /* 0x00000004ff427e24 */ /* 0x002fe2000f8e00ff */
[----:B------:R-:W-:Y:S01]  /*56b0*/  UIADD3 UR4, UPT, UPT, UR44, 0x400, URZ ;  /* 0x000004002c047890 */ /* 0x000fe2000fffe0ff */
[----:B------:R-:W-:Y:S01]  /*56c0*/  LOP3.LUT R52, R52, R2, RZ, 0xfc, !PT ;  /* 0x0000000234347212 */ /* 0x000fe200078efcff */
[----:B------:R-:W-:Y:S01]  /*56d0*/  IMAD.U32 R65, RZ, RZ, UR5 ;  /* 0x00000005ff417e24 */ /* 0x000fe2000f8e00ff */
[----:B------:R-:W-:Y:S01]  /*56e0*/  LOP3.LUT R64, R64, 0x60, RZ, 0xc0, !PT ;  /* 0x0000006040407812 */ /* 0x000fe200078ec0ff */
[----:B------:R-:W1:Y:S01]  /*56f0*/  LDCU UR43, c[0x0][0xb0c] ;  /* 0x00016180ff2b77ac */ /* 0x000e620008000800 */
[----:B------:R-:W-:Y:S01]  /*5700*/  SEL R63, R63, 0xfffffff8, !P1 ;  /* 0xfffffff83f3f7807 */ /* 0x000fe20004800000 */
[----:B------:R-:W-:Y:S01]  /*5710*/  IMAD.U32 R68, RZ, RZ, UR4 ;  /* 0x00000004ff447e24 */ /* 0x000fe2000f8e00ff */
[----:B------:R-:W-:Y:S01]  /*5720*/  SEL R62, R62, 0xfffffff0, !P2 ;  /* 0xfffffff03e3e7807 */ /* 0x000fe20005000000 */
[----:B------:R-:W1:Y:S01]  /*5730*/  LDCU UR39, c[0x0][0xb30] ;  /* 0x00016600ff2777ac */ /* 0x000e620008000800 */
[----:B------:R-:W1:Y:S01]  /*5740*/  LDCU.64 UR60, c[0x0][0x888] ;  /* 0x00011100ff3c77ac */ /* 0x000e620008000a00 */
[----:B------:R-:W1:Y:S01]  /*5750*/  LDCU.64 UR40, c[0x0][0xb28] ;  /* 0x00016500ff2877ac */ /* 0x000e620008000a00 */
[----:B------:R-:W1:Y:S01]  /*5760*/  LDCU.128 UR56, c[0x0][0xb10] ;  /* 0x00016200ff3877ac */ /* 0x000e620008000c00 */
[----:B------:R-:W1:Y:S01]  /*5770*/  LDCU UR62, c[0x0][0x374] ;  /* 0x00006e80ff3e77ac */ /* 0x000e620008000800 */
[----:B------:R-:W-:Y:S01]  /*5780*/  UMOV UR55, 0x1 ;  /* 0x0000000100377882 */ /* 0x000fe20000000000 */
[----:B------:R-:W-:Y:S01]  /*5790*/  UMOV UR46, URZ ;  /* 0x000000ff002e7c82 */ /* 0x000fe20008000000 */
[----:B------:R-:W-:Y:S01]  /*57a0*/  UMOV UR53, URZ ;  /* 0x000000ff00357c82 */ /* 0x000fe20008000000 */
[----:B------:R-:W-:Y:S01]  /*57b0*/  UMOV UR52, URZ ;  /* 0x000000ff00347c82 */ /* 0x000fe20008000000 */
[----:B-1234-:R-:W-:-:S07]  /*57c0*/  IMAD.IADD R23, R0, 0x1, R23 ;  /* 0x0000000100177824 */ /* 0x01efce00078e0217 */
.L_x_123:
[C---:B------:R-:W-:Y:S02]  /*57d0*/  LEA R0, R59.reuse, UR44, 0x3 ;  /* 0x0000002c3b007c11 */ /* 0x040fe4000f8e18ff */
[----:B------:R-:W-:Y:S02]  /*57e0*/  SHF.L.U32 R2, R60, 0x1f, RZ ;  /* 0x0000001f3c027819 */ /* 0x000fe400000006ff */
[----:B------:R-:W-:Y:S02]  /*57f0*/  LEA R4, R59, UR44, 0x4 ;  /* 0x0000002c3b047c11 */ /* 0x000fe4000f8e20ff */
[----:B------:R-:W1:Y:S02]  /*5800*/  SYNCS.PHASECHK.TRANS64.TRYWAIT P0, [R0+URZ+0xa0], R2 ;  /* 0x0000a002000075a7 */ /* 0x000e6400080011ff */
[----:B-1----:R-:W-:Y:S05]  /*5810*/  @!P0 BRA `(.L_x_93) ;  /* 0x0000003000008947 */ /* 0x002fea0003800000 */
.L_x_169:
[----:B------:R-:W-:Y:S01]  /*5820*/  R2UR UR7, R67 ;  /* 0x00000000430772ca */ /* 0x000fe200000e0000 */
[----:B------:R-:W2:Y:S01]  /*5830*/  LDS.128 R4, [R4+0x130] ;  /* 0x0001300004047984 */ /* 0x000ea20000000c00 */
[----:B-1----:R-:W-:Y:S01]  /*5840*/  VIADD R0, R0, 0xb0 ;  /* 0x000000b000007836 */ /* 0x002fe20000000000 */
[----:B------:R-:W-:Y:S04]  /*5850*/  UISETP.GE.AND UP0, UPT, UR42, 0x1, UPT ;  /* 0x000000012a00788c */ /* 0x000fe8000bf06270 */
[----:B------:R-:W-:Y:S01]  /*5860*/  PRMT R0, RZ, 0x654, R0 ;  /* 0x00000654ff007816 */ /* 0x000fe20000000000 */
[----:B------:R-:W-:Y:S01]  /*5870*/  @!PT LDS RZ, [RZ] ;  /* 0x00000000fffff984 */ /* 0x000fe20000000800 */
[----:B------:R-:W-:Y:S01]  /*5880*/  @!PT LDS RZ, [RZ] ;  /* 0x00000000fffff984 */ /* 0x000fe20000000800 */
[----:B------:R-:W-:Y:S01]  /*5890*/  @!PT LDS RZ, [RZ] ;  /* 0x00000000fffff984 */ /* 0x000fe20000000800 */
[----:B------:R-:W-:Y:S01]  /*58a0*/  @!PT LDS RZ, [RZ] ;  /* 0x00000000fffff984 */ /* 0x000fe20000000800 */
[----:B------:R1:W-:Y:S06]  /*58b0*/  MEMBAR.ALL.CTA ;  /* 0x0000000000007992 */ /* 0x0003ec0000008000 */
[----:B-1----:R-:W1:Y:S02]  /*58c0*/  FENCE.VIEW.ASYNC.S ;  /* 0x00000000000073c6 */ /* 0x002e640000000000 */
[----:B-1----:R1:W-:Y:S01]  /*58d0*/  SYNCS.ARRIVE.TRANS64.RED.A1T0 RZ, [R0+URZ], RZ ;  /* 0x000000ff00ff79a7 */ /* 0x0023e200081004ff */
[----:B--2---:R-:W-:Y:S11]  /*58e0*/  LOP3.LUT P0, RZ, R6, 0x1, RZ, 0xc0, !PT ;  /* 0x0000000106ff7812 */ /* 0x004ff6000780c0ff */
[----:B------:R-:W-:Y:S02]  /*58f0*/  @!UPT UIADD3 URZ, UPT, UPT, URZ, URZ, URZ ;  /* 0x000000fffffff290 */ /* 0x000fe4000fffe0ff */
[----:B------:R-:W-:Y:S01]  /*5900*/  VOTEU.ANY UP1, P0 ;  /* 0x0000000000ff7886 */ /* 0x000fe20000020100 */
[----:B------:R-:W-:Y:S01]  /*5910*/  PLOP3.LUT P0, PT, PT, PT, UP1, 0x80, 0x8 ;  /* 0x000000000008781c */ /* 0x000fe20003f0f018 */
[----:B------:R-:W-:Y:S06]  /*5920*/  UP2UR UR4, UPR, URZ, 0x2 ;  /* 0x00000002ff047883 */ /* 0x000fec0008000000 */
[----:B------:R-:W-:Y:S06]  /*5930*/  IMAD.U32 R69, RZ, RZ, UR4 ;  /* 0x00000004ff457e24 */ /* 0x000fec000f8e00ff */
[----:B------:R-:W-:Y:S02]  /*5940*/  @P0 SHF.R.U32.HI R2, RZ, 0x10, R5 ;  /* 0x00000010ff020819 */ /* 0x000fe40000011605 */
[----:B------:R-:W-:Y:S02]  /*5950*/  @P0 MOV R3, R4 ;  /* 0x0000000400030202 */ /* 0x000fe40000000f00 */
[----:B------:R-:W-:Y:S02]  /*5960*/  @P0 R2UR UR4, R2 ;  /* 0x00000000020402ca */ /* 0x000fe400000e0000 */
[----:B------:R-:W-:Y:S02]  /*5970*/  @P0 LOP3.LUT R4, R5, 0xffff, RZ, 0xc0, !PT ;  /* 0x0000ffff05040812 */ /* 0x000fe400078ec0ff */
[----:B------:R-:W-:Y:S02]  /*5980*/  @P0 R2UR UR6, R3 ;  /* 0x00000000030602ca */ /* 0x000fe400000e0000 */
[----:B------:R-:W-:Y:S07]  /*5990*/  @P0 R2UR UR5, R4 ;  /* 0x00000000040502ca */ /* 0x000fee00000e0000 */
[----:B------:R-:W-:Y:S02]  /*59a0*/  @UP1 UMOV UR7, UR4 ;  /* 0x0000000400071c82 */ /* 0x000fe40008000000 */
[----:B------:R-:W-:Y:S02]  /*59b0*/  IMAD.U32 R67, RZ, RZ, UR7 ;  /* 0x00000007ff437e24 */ /* 0x000fe4000f8e00ff */
[----:B------:R-:W-:Y:S02]  /*59c0*/  @UP1 UMOV UR38, UR6 ;  /* 0x0000000600261c82 */ /* 0x000fe40008000000 */
[----:B------:R-:W-:Y:S01]  /*59d0*/  @UP1 UMOV UR37, UR5 ;  /* 0x0000000500251c82 */ /* 0x000fe20008000000 */
[----:B-1----:R-:W-:Y:S05]  /*59e0*/  BRA.U !UP0, `(.L_x_94) ;  /* 0x0000000108cc7547 */ /* 0x002fea000b800000 */
[----:B------:R-:W1:Y:S01]  /*59f0*/  LDCU UR12, c[0x0][0xb20] ;  /* 0x00016400ff0c77ac */ /* 0x000e620008000800 */
[----:B------:R-:W-:Y:S02]  /*5a00*/  UIMAD.WIDE.U32 UR4, UR62, UR59, URZ ;  /* 0x0000003b3e0472a5 */ /* 0x000fe4000f8e00ff */
[----:B------:R-:W-:Y:S02]  /*5a10*/  UIMAD.WIDE.U32 UR6, UR63, UR56, URZ ;  /* 0x000000383f0672a5 */ /* 0x000fe4000f8e00ff */
[----:B------:R-:W-:Y:S02]  /*5a20*/  UISETP.NE.AND UP0, UPT, UR58, 0x1, UPT ;  /* 0x000000013a00788c */ /* 0x000fe4000bf05270 */
[----:B------:R-:W-:Y:S02]  /*5a30*/  UIMAD.WIDE.U32 UR8, UR37, UR59, URZ ;  /* 0x0000003b250872a5 */ /* 0x000fe4000f8e00ff */
[----:B------:R-:W-:Y:S02]  /*5a40*/  UIMAD.WIDE.U32 UR10, UR38, UR56, URZ ;  /* 0x00000038260a72a5 */ /* 0x000fe4000f8e00ff */
[----:B------:R-:W-:Y:S02]  /*5a50*/  UISETP.NE.AND UP1, UPT, UR43, 0x1, UPT ;  /* 0x000000012b00788c */ /* 0x000fe4000bf25270 */
[----:B------:R-:W-:Y:S01]  /*5a60*/  UISETP.NE.AND UP2, UPT, UR42, 0x1, UPT ;  /* 0x000000012a00788c */ /* 0x000fe2000bf45270 */
[----:B------:R-:W-:Y:S02]  /*5a70*/  UMOV UR4, UR5 ;  /* 0x0000000500047c82 */ /* 0x000fe40008000000 */
[----:B-1----:R-:W-:Y:S03]  /*5a80*/  USHF.R.U32.HI UR5, URZ, UR12, UR4 ;  /* 0x0000000cff057299 */ /* 0x002fe60008011604 */
[----:B------:R-:W-:Y:S02]  /*5a90*/  UMOV UR4, UR7 ;  /* 0x0000000700047c82 */ /* 0x000fe40008000000 */
[----:B------:R-:W-:Y:S02]  /*5aa0*/  USHF.R.U32.HI UR7, URZ, UR57, UR4 ;  /* 0x00000039ff077299 */ /* 0x000fe40008011604 */
[----:B------:R-:W-:Y:S02]  /*5ab0*/  USEL UR4, UR62, UR5, !UP0 ;  /* 0x000000053e047287 */ /* 0x000fe4000c000000 */
[----:B------:R-:W-:Y:S01]  /*5ac0*/  USEL UR7, UR63, UR7, !UP1 ;  /* 0x000000073f077287 */ /* 0x000fe2000c800000 */
[----:B------:R-:W-:Y:S01]  /*5ad0*/  UMOV UR5, UR9 ;  /* 0x0000000900057c82 */ /* 0x000fe20008000000 */
[----:B------:R-:W-:Y:S02]  /*5ae0*/  UIMAD.WIDE.U32 UR8, UR4, UR40, URZ ;  /* 0x00000028040872a5 */ /* 0x000fe4000f8e00ff */
[----:B------:R-:W-:Y:S03]  /*5af0*/  USHF.R.U32.HI UR6, URZ, UR12, UR5 ;  /* 0x0000000cff067299 */ /* 0x000fe60008011605 */
[----:B------:R-:W-:Y:S01]  /*5b00*/  UMOV UR5, UR11 ;  /* 0x0000000b00057c82 */ /* 0x000fe20008000000 */
[----:B------:R-:W-:Y:S02]  /*5b10*/  UIMAD.WIDE.U32 UR10, UR7, UR40, URZ ;  /* 0x00000028070a72a5 */ /* 0x000fe4000f8e00ff */
[----:B------:R-:W-:Y:S02]  /*5b20*/  USHF.R.U32.HI UR12, URZ, UR57, UR5 ;  /* 0x00000039ff0c7299 */ /* 0x000fe40008011605 */
[----:B------:R-:W-:Y:S01]  /*5b30*/  USEL UR6, UR37, UR6, !UP0 ;  /* 0x0000000625067287 */ /* 0x000fe2000c000000 */
[----:B------:R-:W-:Y:S02]  /*5b40*/  UMOV UR5, UR9 ;  /* 0x0000000900057c82 */ /* 0x000fe40008000000 */
[----:B------:R-:W-:Y:S01]  /*5b50*/  UMOV UR10, UR11 ;  /* 0x0000000b000a7c82 */ /* 0x000fe20008000000 */
[----:B------:R-:W-:Y:S02]  /*5b60*/  @UP2 USHF.R.U32.HI UR4, URZ, UR41, UR5 ;  /* 0x00000029ff042299 */ /* 0x000fe40008011605 */
[----:B------:R-:W-:Y:S02]  /*5b70*/  @UP2 USHF.R.U32.HI UR7, URZ, UR41, UR10 ;  /* 0x00000029ff072299 */ /* 0x000fe4000801160a */
[----:B------:R-:W-:Y:S02]  /*5b80*/  UIMAD UR4, UR42, UR4, URZ ;  /* 0x000000042a0472a4 */ /* 0x000fe4000f8e02ff */
[----:B------:R-:W-:Y:S02]  /*5b90*/  UIMAD.WIDE.U32 UR10, UR6, UR40, URZ ;  /* 0x00000028060a72a5 */ /* 0x000fe4000f8e00ff */
[----:B------:R-:W-:Y:S02]  /*5ba0*/  USEL UR5, UR38, UR12, !UP1 ;  /* 0x0000000c26057287 */ /* 0x000fe4000c800000 */
[----:B------:R-:W-:Y:S02]  /*5bb0*/  UIMAD UR8, UR42, UR7, URZ ;  /* 0x000000072a0872a4 */ /* 0x000fe4000f8e02ff */
[----:B------:R-:W-:Y:S03]  /*5bc0*/  UISETP.GE.AND UP0, UPT, UR6, UR4, UPT ;  /* 0x000000040600728c */ /* 0x000fe6000bf06270 */
[----:B------:R-:W-:Y:S01]  /*5bd0*/  UMOV UR4, UR11 ;  /* 0x0000000b00047c82 */ /* 0x000fe20008000000 */
[----:B------:R-:W-:Y:S02]  /*5be0*/  UISETP.GE.OR UP0, UPT, UR5, UR8, UP0 ;  /* 0x000000080500728c */ /* 0x000fe40008706670 */
[----:B------:R-:W-:Y:S02]  /*5bf0*/  USHF.R.U32.HI UR4, URZ, UR41, UR4 ;  /* 0x00000029ff047299 */ /* 0x000fe40008011604 */
[----:B------:R-:W-:Y:S02]  /*5c00*/  UIMAD.WIDE.U32 UR8, UR5, UR40, URZ ;  /* 0x00000028050872a5 */ /* 0x000fe4000f8e00ff */
[----:B------:R-:W-:Y:S02]  /*5c10*/  USEL UR11, UR6, UR4, !UP2 ;  /* 0x00000004060b7287 */ /* 0x000fe4000d000000 */
[----:B------:R-:W-:Y:S02]  /*5c20*/  UIADD3 UR8, UPT, UPT, -UR5, URZ, URZ ;  /* 0x000000ff05087290 */ /* 0x000fe4000fffe1ff */
[----:B------:R-:W-:Y:S01]  /*5c30*/  UIADD3 UR10, UPT, UPT, -UR11, URZ, URZ ;  /* 0x000000ff0b0a7290 */ /* 0x000fe2000fffe1ff */
[----:B------:R-:W-:Y:S01]  /*5c40*/  @!UP0 UMOV UR4, UR9 ;  /* 0x0000000900048c82 */ /* 0x000fe20008000000 */
[----:B------:R-:W-:Y:S02]  /*5c50*/  UIADD3 UR9, UPT, UPT, -UR6, URZ, URZ ;  /* 0x000000ff06097290 */ /* 0x000fe4000fffe1ff */
[----:B------:R-:W-:Y:S02]  /*5c60*/  @!UP0 USHF.R.U32.HI UR4, URZ, UR41, UR4 ;  /* 0x00000029ff048299 */ /* 0x000fe40008011604 */
[----:B------:R-:W-:Y:S02]  /*5c70*/  UIMAD UR10, UR42, UR10, UR6 ;  /* 0x0000000a2a0a72a4 */ /* 0x000fe4000f8e0206 */
[----:B------:R-:W-:Y:S04]  /*5c80*/  @!UP0 USEL UR4, UR5, UR4, !UP2 ;  /* 0x0000000405048287 */ /* 0x000fe8000d000000 */
[----:B------:R-:W-:Y:S02]  /*5c90*/  @!UP0 UIMAD UR10, UR7, UR10, UR4 ;  /* 0x0000000a070a82a4 */ /* 0x000fe4000f8e0204 */
[----:B------:R-:W-:Y:S02]  /*5ca0*/  @!UP0 UIADD3 UR11, UPT, UPT, UR11, -UR4, URZ ;  /* 0x800000040b0b8290 */ /* 0x000fe4000fffe0ff */
[----:B------:R-:W-:Y:S02]  /*5cb0*/  UIMAD UR7, UR43, UR8, UR38 ;  /* 0x000000082b0772a4 */ /* 0x000fe4000f8e0226 */
[----:B------:R-:W-:Y:S02]  /*5cc0*/  @!UP0 UIMAD UR6, UR11, UR42, UR5 ;  /* 0x0000002a0b0682a4 */ /* 0x000fe4000f8e0205 */
[----:B------:R-:W-:Y:S01]  /*5cd0*/  UIMAD UR4, UR58, UR9, UR37 ;  /* 0x000000093a0472a4 */ /* 0x000fe2000f8e0225 */
[----:B------:R-:W-:Y:S02]  /*5ce0*/  @!UP0 UMOV UR5, UR10 ;  /* 0x0000000a00058c82 */ /* 0x000fe40008000000 */
[----:B------:R-:W-:Y:S02]  /*5cf0*/  UIMAD UR38, UR5, UR43, UR7 ;  /* 0x0000002b052672a4 */ /* 0x000fe4000f8e0207 */
[----:B------:R-:W-:Y:S11]  /*5d00*/  UIMAD UR37, UR6, UR58, UR4 ;  /* 0x0000003a062572a4 */ /* 0x000ff6000f8e0204 */
[----:B------:R-:W-:Y:S01]  /*5d10*/  @!UPT UIADD3 URZ, UPT, UPT, URZ, URZ, URZ ;  /* 0x000000fffffff290 */ /* 0x000fe2000fffe0ff */
.L_x_94:
[----:B------:R-:W-:Y:S01]  /*5d20*/  UISETP.NE.AND UP0, UPT, UR39, 0x1, UPT ;  /* 0x000000012700788c */ /* 0x000fe2000bf05270 */
[----:B------:R-:W-:Y:S01]  /*5d30*/  R2UR UR11, R68 ;  /* 0x00000000440b72ca */ /* 0x000fe200000e0000 */
[----:B------:R-:W-:Y:S01]  /*5d40*/  USHF.L.U32 UR50, UR25, 0x6, URZ ;  /* 0x0000000619327899 */ /* 0x000fe200080006ff */
[----:B------:R-:W-:Y:S01]  /*5d50*/  IADD3 R59, PT, PT, R59, 0x1, RZ ;  /* 0x000000013b3b7810 */ /* 0x000fe20007ffe0ff */
[----:B------:R-:W-:Y:S07]  /*5d60*/  USHF.L.U32 UR49, UR26, 0x6, URZ ;  /* 0x000000061a317899 */ /* 0x000fee00080006ff */
[----:B------:R-:W1:Y:S01]  /*5d70*/  @!UP0 LDCU.128 UR12, c[0x0][0xb10] ;  /* 0x00016200ff0c87ac */ /* 0x000e620008000c00 */
[----:B------:R-:W2:Y:S01]  /*5d80*/  @!UP0 LDCU UR5, c[0x0][0xb0c] ;  /* 0x00016180ff0587ac */ /* 0x000ea20008000800 */
[----:B------:R-:W3:Y:S01]  /*5d90*/  @!UP0 LDCU UR10, c[0x0][0xb20] ;  /* 0x00016400ff0a87ac */ /* 0x000ee20008000800 */
[----:B-1----:R-:W-:Y:S02]  /*5da0*/  UIMAD.WIDE.U32 UR8, UR38, UR12, URZ ;  /* 0x0000000c260872a5 */ /* 0x002fe4000f8e00ff */
[----:B------:R-:W-:Y:S02]  /*5db0*/  UIMAD.WIDE.U32 UR6, UR37, UR15, URZ ;  /* 0x0000000f250672a5 */ /* 0x000fe4000f8e00ff */
[----:B------:R-:W-:Y:S03]  /*5dc0*/  @!UP0 UISETP.NE.AND UP1, UPT, UR14, 0x1, UPT ;  /* 0x000000010e00888c */ /* 0x000fe6000bf25270 */
[----:B------:R-:W-:Y:S01]  /*5dd0*/  @!UP0 UMOV UR4, UR9 ;  /* 0x0000000900048c82 */ /* 0x000fe20008000000 */
[----:B--2---:R-:W-:Y:S02]  /*5de0*/  @!UP0 UISETP.NE.AND UP2, UPT, UR5, 0x1, UPT ;  /* 0x000000010500888c */ /* 0x004fe4000bf45270 */
[----:B------:R-:W-:Y:S01]  /*5df0*/  @!UP0 USHF.R.U32.HI UR4, URZ, UR13, UR4 ;  /* 0x0000000dff048299 */ /* 0x000fe20008011604 */
[----:B------:R-:W-:Y:S02]  /*5e00*/  @!UP0 UMOV UR6, UR7 ;  /* 0x0000000700068c82 */ /* 0x000fe40008000000 */
[----:B---3--:R-:W-:Y:S02]  /*5e10*/  @!UP0 USHF.R.U32.HI UR6, URZ, UR10, UR6 ;  /* 0x0000000aff068299 */ /* 0x008fe40008011606 */
[----:B------:R-:W-:Y:S02]  /*5e20*/  @!UP0 USEL UR7, UR38, UR4, !UP2 ;  /* 0x0000000426078287 */ /* 0x000fe4000d000000 */
[----:B------:R-:W-:Y:S04]  /*5e30*/  @!UP0 USEL UR6, UR37, UR6, !UP1 ;  /* 0x0000000625068287 */ /* 0x000fe8000c800000 */
[----:B------:R-:W-:Y:S02]  /*5e40*/  @!UP0 UIADD3 UR4, UPT, UPT, -UR7, UR6, URZ ;  /* 0x0000000607048290 */ /* 0x000fe4000fffe1ff */
[----:B------:R-:W-:Y:S02]  /*5e50*/  @!UP0 UIADD3 UR6, UPT, UPT, UR7, -UR6, URZ ;  /* 0x8000000607068290 */ /* 0x000fe4000fffe0ff */
[----:B------:R-:W-:Y:S02]  /*5e60*/  @!UP0 UIMAD UR38, UR4, UR5, UR38 ;  /* 0x00000005042682a4 */ /* 0x000fe4000f8e0226 */
[----:B------:R-:W-:Y:S02]  /*5e70*/  @!UP0 UIMAD UR37, UR6, UR14, UR37 ;  /* 0x0000000e062582a4 */ /* 0x000fe4000f8e0225 */
[----:B------:R-:W-:Y:S09]  /*5e80*/  ULOP3.LUT UP0, URZ, UR11, 0x3f0, URZ, 0xc0, !UPT ;  /* 0x000003f00bff7892 */ /* 0x000ff2000f80c0ff */
[----:B------:R-:W-:Y:S05]  /*5e90*/  BRA.U !UP0, `(.L_x_95) ;  /* 0x00000001087c7547 */ /* 0x000fea000b800000 */
[----:B------:R-:W1:Y:S01]  /*5ea0*/  LDCU.64 UR8, c[0x4][0x80] ;  /* 0x01001000ff0877ac */ /* 0x000e620008000a00 */
[----:B------:R-:W-:Y:S01]  /*5eb0*/  MOV R2, 0x0 ;  /* 0x0000000000027802 */ /* 0x000fe20000000f00 */
[----:B------:R-:W-:Y:S02]  /*5ec0*/  HFMA2 R12, -RZ, RZ, 0, 5.9604644775390625e-08 ;  /* 0x00000001ff0c7431 */ /* 0x000fe400000001ff */
[----:B------:R-:W-:Y:S01]  /*5ed0*/  IMAD.MOV.U32 R8, RZ, RZ, 0x70 ;  /* 0x00000070ff087424 */ /* 0x000fe200078e00ff */
[----:B------:R2:W3:Y:S01]  /*5ee0*/  LDC.64 R14, c[0x4][R2] ;  /* 0x01000000020e7b82 */ /* 0x0004e20000000a00 */
[----:B------:R-:W4:Y:S01]  /*5ef0*/  LDCU.64 UR6, c[0x4][0x88] ;  /* 0x01001100ff0677ac */ /* 0x000f220008000a00 */
[----:B------:R-:W-:Y:S01]  /*5f00*/  IMAD.MOV.U32 R13, RZ, RZ, RZ ;  /* 0x000000ffff0d7224 */ /* 0x000fe200078e00ff */
[----:B------:R-:W2:Y:S01]  /*5f10*/  LDCU.64 UR4, c[0x4][0x8] ;  /* 0x01000100ff0477ac */ /* 0x000ea20008000a00 */
[----:B-1----:R-:W-:Y:S01]  /*5f20*/  MOV R5, UR9 ;  /* 0x0000000900057c02 */ /* 0x002fe20008000f00 */
[----:B------:R-:W-:Y:S01]  /*5f30*/  IMAD.U32 R4, RZ, RZ, UR8 ;  /* 0x00000008ff047e24 */ /* 0x000fe2000f8e00ff */
[----:B----4-:R-:W-:Y:S01]  /*5f40*/  MOV R7, UR7 ;  /* 0x0000000700077c02 */ /* 0x010fe20008000f00 */
[----:B------:R-:W-:Y:S01]  /*5f50*/  IMAD.U32 R6, RZ, RZ, UR6 ;  /* 0x00000006ff067e24 */ /* 0x000fe2000f8e00ff */
[----:B--2---:R-:W-:Y:S01]  /*5f60*/  MOV R11, UR5 ;  /* 0x00000005000b7c02 */ /* 0x004fe20008000f00 */
[----:B------:R-:W-:Y:S02]  /*5f70*/  IMAD.U32 R10, RZ, RZ, UR4 ;  /* 0x00000004ff0a7e24 */ /* 0x000fe4000f8e00ff */
[----:B------:R-:W-:Y:S07]  /*5f80*/  LEPC R20, `(.L_x_96) ;  /* 0x000000001014794e */ /* 0x000fee0000000000 */
[----:B---3-5:R-:W-:Y:S05]  /*5f90*/  CALL.ABS.NOINC R14 ;  /* 0x000000000e007343 */ /* 0x028fea0003c00000 */
.L_x_96:
[----:B------:R-:W1:Y:S01]  /*5fa0*/  LDCU.64 UR8, c[0x4][0x80] ;  /* 0x01001000ff0877ac */ /* 0x000e620008000a00 */
[----:B------:R-:W2:Y:S01]  /*5fb0*/  LDC.64 R2, c[0x4][R2] ;  /* 0x0100000002027b82 */ /* 0x000ea20000000a00 */
[----:B------:R-:W-:Y:S02]  /*5fc0*/  HFMA2 R12, -RZ, RZ, 0, 5.9604644775390625e-08 ;  /* 0x00000001ff0c7431 */ /* 0x000fe400000001ff */
[----:B------:R-:W-:Y:S02]  /*5fd0*/  IMAD.MOV.U32 R8, RZ, RZ, 0x70 ;  /* 0x00000070ff087424 */ /* 0x000fe400078e00ff */
[----:B------:R-:W-:Y:S01]  /*5fe0*/  IMAD.MOV.U32 R13, RZ, RZ, RZ ;  /* 0x000000ffff0d7224 */ /* 0x000fe200078e00ff */
[----:B------:R-:W3:Y:S01]  /*5ff0*/  LDCU.64 UR6, c[0x4][0x88] ;  /* 0x01001100ff0677ac */ /* 0x000ee20008000a00 */
[----:B------:R-:W4:Y:S01]  /*6000*/  LDCU.64 UR4, c[0x4][0x8] ;  /* 0x01000100ff0477ac */ /* 0x000f220008000a00 */
[----:B-1----:R-:W-:Y:S02]  /*6010*/  MOV R4, UR8 ;  /* 0x0000000800047c02 */ /* 0x002fe40008000f00 */
[----:B------:R-:W-:Y:S02]  /*6020*/  MOV R5, UR9 ;  /* 0x0000000900057c02 */ /* 0x000fe40008000f00 */
[----:B---3--:R-:W-:Y:S01]  /*6030*/  MOV R7, UR7 ;  /* 0x0000000700077c02 */ /* 0x008fe20008000f00 */
[----:B------:R-:W-:Y:S01]  /*6040*/  IMAD.U32 R6, RZ, RZ, UR6 ;  /* 0x00000006ff067e24 */ /* 0x000fe2000f8e00ff */
[----:B----4-:R-:W-:Y:S01]  /*6050*/  MOV R11, UR5 ;  /* 0x00000005000b7c02 */ /* 0x010fe20008000f00 */
[----:B------:R-:W-:Y:S02]  /*6060*/  IMAD.U32 R10, RZ, RZ, UR4 ;  /* 0x00000004ff0a7e24 */ /* 0x000fe4000f8e00ff */
[----:B------:R-:W-:Y:S07]  /*6070*/  LEPC R20, `(.L_x_95) ;  /* 0x000000001014794e */ /* 0x000fee0000000000 */
[----:B--2---:R-:W-:Y:S05]  /*6080*/  CALL.ABS.NOINC R2 ;  /* 0x0000000002007343 */ /* 0x004fea0003c00000 */
.L_x_95:
[----:B------:R-:W-:Y:S02]  /*6090*/  R2UR UR6, R57 ;  /* 0x00000000390672ca */ /* 0x000fe400000e0000 */
[----:B------:R-:W-:Y:S02]  /*60a0*/  R2UR UR5, R66 ;  /* 0x00000000420572ca */ /* 0x000fe400000e0000 */
[----:B------:R-:W-:Y:S02]  /*60b0*/  R2UR UR4, R65 ;  /* 0x00000000410472ca */ /* 0x000fe400000e0000 */
[----:B------:R-:W-:Y:S02]  /*60c0*/  ISETP.NE.U32.AND P4, PT, R50, RZ, PT ;  /* 0x000000ff3200720c */ /* 0x000fe40003f85070 */
[----:B------:R-:W-:Y:S02]  /*60d0*/  ISETP.NE.U32.AND P2, PT, RZ, UR60, PT ;  /* 0x0000003cff007c0c */ /* 0x000fe4000bf45070 */
[----:B------:R-:W-:Y:S02]  /*60e0*/  ISETP.NE.AND.EX P4, PT, R51, RZ, PT, P4 ;  /* 0x000000ff3300720c */ /* 0x000fe40003f85340 */
[----:B------:R-:W-:Y:S01]  /*60f0*/  ISETP.NE.AND.EX P2, PT, RZ, UR61, PT, P2 ;  /* 0x0000003dff007c0c */ /* 0x000fe2000bf45320 */
[----:B------:R-:W-:Y:S02]  /*6100*/  UISETP.NE.AND UP2, UPT, UR6, URZ, UPT ;  /* 0x000000ff0600728c */ /* 0x000fe4000bf45270 */
[----:B------:R-:W-:Y:S04]  /*6110*/  UISETP.NE.U32.AND UP0, UPT, UR5, URZ, UPT ;  /* 0x000000ff0500728c */ /* 0x000fe8000bf05070 */
[----:B------:R-:W-:Y:S01]  /*6120*/  UISETP.NE.AND.EX UP1, UPT, UR4, URZ, UPT, UP0 ;  /* 0x000000ff0400728c */ /* 0x000fe2000bf25300 */
[----:B------:R-:W-:Y:S01]  /*6130*/  PLOP3.LUT P1, PT, PT, PT, UP2, 0x80, 0x8 ;  /* 0x000000000008781c */ /* 0x000fe20003f2f028 */
[----:B------:R-:W-:Y:S03]  /*6140*/  UPLOP3.LUT UP0, UPT, UPT, UPT, UPT, 0x40, 0x4 ;  /* 0x000000000004789c */ /* 0x000fe60003f0e870 */
[----:B------:R-:W-:Y:S06]  /*6150*/  @UP2 UPLOP3.LUT UP0, UPT, UPT, UPT, UP1, 0x80, 0x8 ;  /* 0x000000000008289c */ /* 0x000fec0003f0f010 */
[----:B------:R-:W-:Y:S01]  /*6160*/  PLOP3.LUT P0, PT, PT, PT, UP0, 0x80, 0x8 ;  /* 0x000000000008781c */ /* 0x000fe20003f0f008 */
[----:B------:R-:W-:Y:S01]  /*6170*/  @!UPT UIADD3 URZ, UPT, UPT, URZ, URZ, URZ ;  /* 0x000000fffffff290 */ /* 0x000fe2000fffe0ff */
[----:B------:R-:W-:Y:S11]  /*6180*/  BRA.U !UP1, `(.L_x_97) ;  /* 0x0000000109407547 */ /* 0x000ff6000b800000 */
[----:B------:R-:W-:Y:S01]  /*6190*/  UISETP.NE.U32.AND UP0, UPT, UR60, URZ, UPT ;  /* 0x000000ff3c00728c */ /* 0x000fe2000bf05070 */
[----:B------:R-:W-:Y:S01]  /*61a0*/  R2UR UR6, R66 ;  /* 0x00000000420672ca */ /* 0x000fe200000e0000 */
[----:B------:R-:W1:Y:S01]  /*61b0*/  LDCU.64 UR8, c[0x0][0x358] ;  /* 0x00006b00ff0877ac */ /* 0x000e620008000a00 */
[----:B------:R-:W-:Y:S02]  /*61c0*/  HFMA2 R53, -RZ, RZ, 0, 5.9604644775390625e-08 ;  /* 0x00000001ff357431 */ /* 0x000fe400000001ff */
[----:B------:R-:W-:Y:S01]  /*61d0*/  IMAD.MOV.U32 R0, RZ, RZ, 0x1 ;  /* 0x00000001ff007424 */ /* 0x000fe200078e00ff */
[----:B------:R-:W-:Y:S06]  /*61e0*/  UISETP.NE.AND.EX UP0, UPT, UR61, URZ, UPT, UP0 ;  /* 0x000000ff3d00728c */ /* 0x000fec000bf05300 */
[----:B------:R-:W-:Y:S05]  /*61f0*/  PLOP3.LUT P3, PT, PT, PT, UP0, 0x80, 0x8 ;  /* 0x000000000008781c */ /* 0x000fea0003f6f008 */
[----:B------:R-:W2:Y:S01]  /*6200*/  @UP0 LDCU.64 UR4, c[0x0][0x888] ;  /* 0x00011100ff0407ac */ /* 0x000ea20008000a00 */
[----:B------:R-:W-:Y:S07]  /*6210*/  @UP0 UIMAD UR6, UR36, UR6, URZ ;  /* 0x00000006240602a4 */ /* 0x000fee000f8e02ff */
[----:B------:R-:W-:Y:S01]  /*6220*/  @!P3 PRMT R53, R0, 0x7610, R53 ;  /* 0x000076100035b816 */ /* 0x000fe20000000035 */
[----:B--2---:R-:W-:Y:S06]  /*6230*/  @UP0 UIMAD.WIDE UR4, UR6, 0x4, UR4 ;  /* 0x00000004060408a5 */ /* 0x004fec000f8e0204 */
[----:B-----5:R-:W-:Y:S02]  /*6240*/  IMAD.U32 R26, RZ, RZ, UR4 ;  /* 0x00000004ff1a7e24 */ /* 0x020fe4000f8e00ff */
[----:B------:R-:W-:Y:S03]  /*6250*/  IMAD.U32 R27, RZ, RZ, UR5 ;  /* 0x00000005ff1b7e24 */ /* 0x000fe6000f8e00ff */
[----:B------:R-:W2:Y:S02]  /*6260*/  @!UP0 LDCU UR4, c[0x0][0x880] ;  /* 0x00011000ff0487ac */ /* 0x000ea40008000800 */
[----:B-1----:R1:W5:Y:S02]  /*6270*/  @P3 LDG.E R26, desc[UR8][R26.64] ;  /* 0x000000081a1a3981 */ /* 0x002364000c1e1900 */
[----:B-12---:R-:W-:Y:S02]  /*6280*/  @!P3 MOV R26, UR4 ;  /* 0x00000004001abc02 */ /* 0x006fe40008000f00 */
.L_x_97:
[----:B------:R-:W-:Y:S05]  /*6290*/  @!P4 BRA `(.L_x_98) ;  /* 0x000000000024c947 */ /* 0x000fea0003800000 */
[----:B------:R-:W-:Y:S01]  /*62a0*/  ISETP.NE.U32.AND P3, PT, R48, RZ, PT ;  /* 0x000000ff3000720c */ /* 0x000fe20003f65070 */
[----:B------:R-:W1:Y:S03]  /*62b0*/  LDCU.64 UR4, c[0x0][0x358] ;  /* 0x00006b00ff0477ac */ /* 0x000e660008000a00 */
[----:B------:R-:W-:Y:S11]  /*62c0*/  ISETP.NE.AND.EX P3, PT, R49, RZ, PT, P3 ;  /* 0x000000ff3100720c */ /* 0x000ff60003f65330 */
[----:B------:R-:W-:Y:S02]  /*62d0*/  @!UPT UIADD3 URZ, UPT, UPT, URZ, URZ, URZ ;  /* 0x000000fffffff290 */ /* 0x000fe4000fffe0ff */
[----:B------:R-:W2:Y:S01]  /*62e0*/  @P3 LDC.64 R2, c[0x0][0x8a8] ;  /* 0x00022a00ff023b82 */ /* 0x000ea20000000a00 */
[----:B------:R-:W-:Y:S04]  /*62f0*/  @P3 IMAD R0, R50, UR36, RZ ;  /* 0x0000002432003c24 */ /* 0x000fe8000f8e02ff */
[----:B--2---:R-:W-:Y:S05]  /*6300*/  @P3 IMAD.WIDE R2, R0, 0x4, R2 ;  /* 0x0000000400023825 */ /* 0x004fea00078e0202 */
[----:B-1---5:R1:W5:Y:S02]  /*6310*/  @P3 LDG.E R24, desc[UR4][R2.64] ;  /* 0x0000000402183981 */ /* 0x022364000c1e1900 */
[----:B-1----:R-:W2:Y:S02]  /*6320*/  @!P3 LDC R24, c[0x0][0x8a0] ;  /* 0x00022800ff18bb82 */ /* 0x002ea40000000800 */
.L_x_98:
[----:B-----5:R-:W-:Y:S01]  /*6330*/  FSETP.NEU.AND P3, PT, R26, RZ, PT ;  /* 0x000000ff1a00720b */ /* 0x020fe20003f6d000 */
[----:B------:R-:W-:Y:S01]  /*6340*/  IMAD.U32 R2, RZ, RZ, UR46 ;  /* 0x0000002eff027e24 */ /* 0x000fe2000f8e00ff */
[----:B------:R-:W-:Y:S01]  /*6350*/  SEL R5, RZ, 0xffffffff, P2 ;  /* 0xffffffffff057807 */ /* 0x000fe20001000000 */
[----:B------:R-:W-:Y:S01]  /*6360*/  ULOP3.LUT UR4, UR55, 0x1, URZ, 0x3c, !UPT ;  /* 0x0000000137047892 */ /* 0x000fe2000f8e3cff */
[----:B------:R-:W-:Y:S01]  /*6370*/  @P1 LOP3.LUT P2, RZ, R53, 0xff, RZ, 0xc0, !PT ;  /* 0x000000ff35ff1812 */ /* 0x000fe2000784c0ff */
[----:B------:R-:W-:Y:S01]  /*6380*/  BSSY B1, `(.L_x_99) ;  /* 0x000004b000017945 */ /* 0x000fe20003800000 */
[----:B------:R-:W-:Y:S01]  /*6390*/  @P1 SEL R0, RZ, 0xffffffff, P3 ;  /* 0xffffffffff001807 */ /* 0x000fe20001800000 */
[----:B------:R-:W-:Y:S01]  /*63a0*/  IMAD.MOV.U32 R76, RZ, RZ, 0x1 ;  /* 0x00000001ff4c7424 */ /* 0x000fe200078e00ff */
[----:B------:R-:W-:Y:S01]  /*63b0*/  LEA R2, R2, UR44, 0x3 ;  /* 0x0000002c02027c11 */ /* 0x000fe2000f8e18ff */
[----:B------:R-:W-:Y:S01]  /*63c0*/  IMAD.U32 R74, RZ, RZ, UR4 ;  /* 0x00000004ff4a7e24 */ /* 0x000fe2000f8e00ff */
[----:B------:R-:W-:Y:S01]  /*63d0*/  @P0 SEL R0, R5, R0, !P2 ;  /* 0x0000000005000207 */ /* 0x000fe20005000000 */
[----:B------:R-:W-:Y:S01]  /*63e0*/  IMAD.U32 R75, RZ, RZ, UR46 ;  /* 0x0000002eff4b7e24 */ /* 0x000fe2000f8e00ff */
[----:B------:R-:W-:Y:S02]  /*63f0*/  LEA R71, R22, UR44, 0x3 ;  /* 0x0000002c16477c11 */ /* 0x000fe4000f8e18ff */
[----:B------:R-:W-:Y:S02]  /*6400*/  CS2R R38, SRZ ;  /* 0x0000000000267805 */ /* 0x000fe4000001ff00 */
[----:B------:R-:W-:Y:S02]  /*6410*/  @P1 LOP3.LUT R0, R0, 0x1, RZ, 0xc0, !PT ;  /* 0x0000000100001812 */ /* 0x000fe400078ec0ff */
[----:B------:R-:W-:Y:S02]  /*6420*/  CS2R R36, SRZ ;  /* 0x0000000000247805 */ /* 0x000fe4000001ff00 */
[----:B------:R-:W-:Y:S02]  /*6430*/  SHF.L.U32 R3, R61, 0x1f, RZ ;  /* 0x0000001f3d037819 */ /* 0x000fe400000006ff */
[----:B------:R-:W-:Y:S02]  /*6440*/  CS2R R34, SRZ ;  /* 0x0000000000227805 */ /* 0x000fe4000001ff00 */
[----:B------:R-:W-:Y:S02]  /*6450*/  ISETP.NE.U32.OR P5, PT, R0, 0x1, !P1 ;  /* 0x000000010000780c */ /* 0x000fe40004fa5470 */
[----:B------:R-:W-:Y:S02]  /*6460*/  CS2R R32, SRZ ;  /* 0x0000000000207805 */ /* 0x000fe4000001ff00 */
[----:B------:R-:W-:Y:S02]  /*6470*/  PLOP3.LUT P2, PT, PT, PT, UP1, 0x80, 0x8 ;  /* 0x000000000008781c */ /* 0x000fe40003f4f018 */
[----:B------:R-:W-:Y:S02]  /*6480*/  CS2R R42, SRZ ;  /* 0x00000000002a7805 */ /* 0x000fe4000001ff00 */
[----:B------:R-:W-:Y:S02]  /*6490*/  LEA.HI R25, R22, R22, RZ, 0x1 ;  /* 0x0000001616197211 */ /* 0x000fe400078f08ff */
[----:B------:R-:W-:Y:S02]  /*64a0*/  CS2R R40, SRZ ;  /* 0x0000000000287805 */ /* 0x000fe4000001ff00 */
[----:B------:R-:W-:Y:S02]  /*64b0*/  LOP3.LUT P4, R58, R53, 0xff, RZ, 0xc0, !PT ;  /* 0x000000ff353a7812 */ /* 0x000fe4000788c0ff */
[----:B------:R-:W-:Y:S02]  /*64c0*/  CS2R R46, SRZ ;  /* 0x00000000002e7805 */ /* 0x000fe4000001ff00 */
[----:B------:R-:W-:Y:S02]  /*64d0*/  SEL R4, RZ, 0xffffffff, P3 ;  /* 0xffffffffff047807 */ /* 0x000fe40001800000 */
[----:B------:R-:W-:Y:S02]  /*64e0*/  CS2R R44, SRZ ;  /* 0x00000000002c7805 */ /* 0x000fe4000001ff00 */
[----:B------:R-:W-:Y:S02]  /*64f0*/  P2R R70, PR, RZ, 0x20 ;  /* 0x00000020ff467803 */ /* 0x000fe40000000000 */
[----:B------:R-:W-:Y:S02]  /*6500*/  @P5 SHF.L.U32 R0, R74, 0x1f, RZ ;  /* 0x0000001f4a005819 */ /* 0x000fe400000006ff */
[----:B------:R-:W-:Y:S02]  /*6510*/  @P2 SEL R4, R5, R4, !P4 ;  /* 0x0000000405042207 */ /* 0x000fe40006000000 */
[----:B------:R1:W3:Y:S02]  /*6520*/  @P5 SYNCS.PHASECHK.TRANS64.TRYWAIT P1, [R2+URZ+0x60], R0 ;  /* 0x00006000020055a7 */ /* 0x0002e400080211ff */
[----:B------:R-:W-:Y:S04]  /*6530*/  LOP3.LUT R4, R4, 0x1, RZ, 0xc0, !PT ;  /* 0x0000000104047812 */ /* 0x000fe800078ec0ff */
[----:B------:R-:W-:Y:S04]  /*6540*/  ISETP.NE.U32.AND P2, PT, R4, 0x1, PT ;  /* 0x000000010400780c */ /* 0x000fe80003f45070 */
[----:B------:R-:W-:Y:S01]  /*6550*/  P2R R77, PR, RZ, 0x4 ;  /* 0x00000004ff4d7803 */ /* 0x000fe20000000000 */
[----:B------:R4:W2:Y:S01]  /*6560*/  SYNCS.PHASECHK.TRANS64.TRYWAIT P0, [R71+URZ+0xc0], R3 ;  /* 0x0000c003470075a7 */ /* 0x0008a200080011ff */
[C---:B-1----:R-:W-:Y:S01]  /*6570*/  IMAD.SHL.U32 R0, R25.reuse, 0x20, RZ ;  /* 0x0000002019007824 */ /* 0x042fe200078e00ff */
[----:B------:R-:W-:Y:S04]  /*6580*/  LOP3.LUT R25, R25, 0xffe, RZ, 0xc0, !PT ;  /* 0x00000ffe19197812 */ /* 0x000fe800078ec0ff */
[----:B------:R-:W-:Y:S01]  /*6590*/  LOP3.LUT R0, R0, 0xffffffc0, RZ, 0xc0, !PT ;  /* 0xffffffc000007812 */ /* 0x000fe200078ec0ff */
[----:B------:R-:W-:Y:S04]  /*65a0*/  IMAD.IADD R25, R22, 0x1, -R25 ;  /* 0x0000000116197824 */ /* 0x000fe800078e0a19 */
[----:B------:R-:W-:Y:S04]  /*65b0*/  IMAD.IADD R0, R23, 0x1, R0 ;  /* 0x0000000117007824 */ /* 0x000fe800078e0200 */
[----:B------:R-:W-:Y:S01]  /*65c0*/  IMAD R25, R25, 0x100000, R0 ;  /* 0x0010000019197824 */ /* 0x000fe200078e0200 */
[----:B---3--:R-:W-:Y:S01]  /*65d0*/  @P5 SEL R76, RZ, 0x1, !P1 ;  /* 0x00000001ff4c5807 */ /* 0x008fe20004800000 */
[----:B----4-:R-:W-:Y:S06]  /*65e0*/  @!P5 BRA `(.L_x_100) ;  /* 0x000000000090d947 */ /* 0x010fec0003800000 */
[----:B------:R-:W-:Y:S01]  /*65f0*/  HFMA2 R43, -RZ, RZ, 0, 0 ;  /* 0x00000000ff2b7431 */ /* 0x000fe200000001ff */
[----:B------:R-:W-:Y:S01]  /*6600*/  ISETP.NE.AND P1, PT, R76, RZ, PT ;  /* 0x000000ff4c00720c */ /* 0x000fe20003f25270 */
[----:B------:R-:W-:Y:S01]  /*6610*/  IMAD.U32 R5, RZ, RZ, UR46 ;  /* 0x0000002eff057e24 */ /* 0x000fe2000f8e00ff */
[----:B------:R-:W-:Y:S11]  /*6620*/  BSSY B0, `(.L_x_101) ;  /* 0x0000005000007945 */ /* 0x000ff60003800000 */
[----:B------:R-:W-:Y:S05]  /*6630*/  @P1 BRA `(.L_x_102) ;  /* 0x00000000000c1947 */ /* 0x000fea0003800000 */
[----:B------:R-:W-:Y:S04]  /*6640*/  SHF.L.U32 R0, R74, 0x1f, RZ ;  /* 0x0000001f4a007819 */ /* 0x000fe800000006ff */
[----:B------:R-:W1:Y:S02]  /*6650*/  SYNCS.PHASECHK.TRANS64.TRYWAIT P1, [R2+URZ+0x60], R0 ;  /* 0x00006000020075a7 */ /* 0x000e6400080211ff */
[----:B-1----:R-:W-:Y:S05]  /*6660*/  @!P1 BRA `(.L_x_103) ;  /* 0x0000002000809947 */ /* 0x002fea0003800000 */
.L_x_102:
[----:B------:R-:W-:Y:S05]  /*6670*/  BSYNC B0 ;  /* 0x0000000000007941 */ /* 0x000fea0003800000 */
.L_x_101:
[----:B------:R-:W-:Y:S01]  /*6680*/  ISETP.NE.AND P1, PT, R77, RZ, PT ;  /* 0x000000ff4d00720c */ /* 0x000fe20003f25270 */
[----:B------:R-:W-:Y:S01]  /*6690*/  IMAD.MOV.U32 R42, RZ, RZ, RZ ;  /* 0x000000ffff2a7224 */ /* 0x000fe200078e00ff */
[----:B------:R-:W-:Y:S02]  /*66a0*/  CS2R R40, SRZ ;  /* 0x0000000000287805 */ /* 0x000fe4000001ff00 */
[----:B------:R-:W-:Y:S02]  /*66b0*/  CS2R R46, SRZ ;  /* 0x00000000002e7805 */ /* 0x000fe4000001ff00 */
[----:B------:R-:W-:Y:S02]  /*66c0*/  CS2R R44, SRZ ;  /* 0x00000000002c7805 */ /* 0x000fe4000001ff00 */
[----:B------:R-:W-:Y:S02]  /*66d0*/  CS2R R34, SRZ ;  /* 0x0000000000227805 */ /* 0x000fe4000001ff00 */
[----:B------:R-:W-:Y:S02]  /*66e0*/  CS2R R32, SRZ ;  /* 0x0000000000207805 */ /* 0x000fe4000001ff00 */
[----:B------:R-:W-:Y:S02]  /*66f0*/  CS2R R38, SRZ ;  /* 0x0000000000267805 */ /* 0x000fe4000001ff00 */
[----:B------:R-:W-:Y:S01]  /*6700*/  CS2R R36, SRZ ;  /* 0x0000000000247805 */ /* 0x000fe2000001ff00 */
[----:B------:R-:W-:Y:S01]  /*6710*/  @P1 IMAD R5, R5, 0x800, R52 ;  /* 0x0000080005051824 */ /* 0x000fe200078e0234 */
[----:B------:R-:W-:Y:S05]  /*6720*/  @P1 WARPSYNC.ALL ;  /* 0x0000000000001948 */ /* 0x000fea0003800000 */
[----:B------:R-:W-:Y:S01]  /*6730*/  @P1 LEA R5, R5, UR44, 0x2 ;  /* 0x0000002c05051c11 */ /* 0x000fe2000f8e10ff */
[----:B------:R-:W-:Y:S04]  /*6740*/  UIADD3 UR4, UPT, UPT, UR46, 0x1, URZ ;  /* 0x000000012e047890 */ /* 0x000fe8000fffe0ff */
[----:B------:R3:W4:Y:S01]  /*6750*/  @P1 LDSM.16.M88.4 R44, [R5+0x400] ;  /* 0x00040000052c183b */ /* 0x0007220000000200 */
[----:B------:R-:W-:Y:S01]  /*6760*/  @P1 VIADD R4, R5, 0x400 ;  /* 0x0000040005041836 */ /* 0x000fe20000000000 */
[----:B------:R-:W-:Y:S01]  /*6770*/  UISETP.NE.AND UP0, UPT, UR4, 0x3, UPT ;  /* 0x000000030400788c */ /* 0x000fe2000bf05270 */
[C-C-:B-1----:R-:W-:Y:S02]  /*6780*/  @P1 IMAD R2, R63.reuse, 0x4, R5.reuse ;  /* 0x000000043f021824 */ /* 0x142fe400078e0205 */
[C---:B------:R-:W-:Y:S01]  /*6790*/  @P1 IMAD R4, R62.reuse, 0x4, R4 ;  /* 0x000000043e041824 */ /* 0x040fe200078e0204 */
[----:B------:R-:W-:Y:S01]  /*67a0*/  USEL UR5, URZ, 0x1, UP0 ;  /* 0x00000001ff057887 */ /* 0x000fe20008000000 */
[----:B------:R-:W-:Y:S01]  /*67b0*/  @P1 IMAD R0, R62, 0x4, R5 ;  /* 0x000000043e001824 */ /* 0x000fe200078e0205 */
[----:B------:R3:W1:Y:S01]  /*67c0*/  @P1 LDSM.16.M88.4 R40, [R2+0x400] ;  /* 0x000400000228183b */ /* 0x0006620000000200 */
[----:B------:R-:W-:Y:S01]  /*67d0*/  @P1 IMAD R4, R63, 0x4, R4 ;  /* 0x000000043f041824 */ /* 0x000fe200078e0204 */
[----:B------:R-:W-:Y:S02]  /*67e0*/  USEL UR4, UR4, URZ, UP0 ;  /* 0x000000ff04047287 */ /* 0x000fe40008000000 */
[----:B------:R3:W1:Y:S01]  /*67f0*/  @P1 LDSM.16.M88.4 R32, [R0+0x400] ;  /* 0x000400000020183b */ /* 0x0006620000000200 */
[----:B------:R-:W-:Y:S03]  /*6800*/  LOP3.LUT R74, R74, UR5, RZ, 0x3c, !PT ;  /* 0x000000054a4a7c12 */ /* 0x000fe6000f8e3cff */
[----:B------:R3:W1:Y:S01]  /*6810*/  @P1 LDSM.16.M88.4 R36, [R4] ;  /* 0x000000000424183b */ /* 0x0006620000000200 */
[----:B------:R-:W-:Y:S03]  /*6820*/  IMAD.U32 R75, RZ, RZ, UR4 ;  /* 0x00000004ff4b7e24 */ /* 0x000fe6000f8e00ff */
.L_x_100:
[----:B------:R-:W-:Y:S05]  /*6830*/  BSYNC B1 ;  /* 0x0000000000017941 */ /* 0x000fea0003800000 */
.L_x_99:
[----:B---3--:R-:W-:Y:S04]  /*6840*/  SHF.R.U32.HI R0, RZ, 0x15, R25 ;  /* 0x00000015ff007819 */ /* 0x008fe80000011619 */
[----:B------:R-:W-:Y:S01]  /*6850*/  LOP3.LUT P1, RZ, R0, 0x3, R54, 0x48, !PT ;  /* 0x0000000300ff7812 */ /* 0x000fe20007824836 */
[----:B------:R-:W-:Y:S01]  /*6860*/  @!UPT UIADD3 URZ, UPT, UPT, URZ, URZ, URZ ;  /* 0x000000fffffff290 */ /* 0x000fe2000fffe0ff */
[----:B--2---:R-:W-:Y:S11]  /*6870*/  @P0 BRA `(.L_x_104) ;  /* 0x0000000000080947 */ /* 0x004ff60003800000 */
[----:B------:R-:W2:Y:S02]  /*6880*/  SYNCS.PHASECHK.TRANS64.TRYWAIT P0, [R71+URZ+0xc0], R3 ;  /* 0x0000c003470075a7 */ /* 0x000ea400080011ff */
[----:B--2---:R-:W-:Y:S05]  /*6890*/  @!P0 BRA `(.L_x_105) ;  /* 0x0000002000088947 */ /* 0x004fea0003800000 */
.L_x_104:
[----:B------:R-:W-:Y:S05]  /*68a0*/  @!P1 BRA `(.L_x_106) ;  /* 0x0000000000409947 */ /* 0x000fea0003800000 */
[----:B------:R-:W3:Y:S01]  /*68b0*/  LDCU.64 UR8, c[0x4][0x70] ;  /* 0x01000e00ff0877ac */ /* 0x000ee20008000a00 */
[----:B--2---:R-:W-:Y:S01]  /*68c0*/  MOV R3, 0x0 ;  /* 0x0000000000037802 */ /* 0x004fe20000000f00 */
[----:B------:R-:W-:Y:S02]  /*68d0*/  HFMA2 R12, -RZ, RZ, 0, 5.9604644775390625e-08 ;  /* 0x00000001ff0c7431 */ /* 0x000fe400000001ff */
[----:B------:R-:W-:Y:S02]  /*68e0*/  IMAD.MOV.U32 R8, RZ, RZ, 0x192 ;  /* 0x00000192ff087424 */ /* 0x000fe400078e00ff */
[----:B------:R-:W-:Y:S01]  /*68f0*/  IMAD.MOV.U32 R13, RZ, RZ, RZ ;  /* 0x000000ffff0d7224 */ /* 0x000fe200078e00ff */
[----:B------:R-:W2:Y:S01]  /*6900*/  LDCU.64 UR6, c[0x4][0x78] ;  /* 0x01000f00ff0677ac */ /* 0x000ea20008000a00 */
[----:B------:R-:W1:Y:S01]  /*6910*/  LDC.64 R2, c[0x4][R3] ;  /* 0x0100000003027b82 */ /* 0x000e620000000a00 */
[----:B------:R-:W5:Y:S01]  /*6920*/  LDCU.64 UR4, c[0x4][0x10] ;  /* 0x01000200ff0477ac */ /* 0x000f620008000a00 */
[----:B---3--:R-:W-:Y:S01]  /*6930*/  MOV R5, UR9 ;  /* 0x0000000900057c02 */ /* 0x008fe20008000f00 */
[----:B------:R-:W-:Y:S01]  /*6940*/  IMAD.U32 R4, RZ, RZ, UR8 ;  /* 0x00000008ff047e24 */ /* 0x000fe2000f8e00ff */
[----:B--2---:R-:W-:Y:S01]  /*6950*/  MOV R7, UR7 ;  /* 0x0000000700077c02 */ /* 0x004fe20008000f00 */
[----:B------:R-:W-:Y:S01]  /*6960*/  IMAD.U32 R6, RZ, RZ, UR6 ;  /* 0x00000006ff067e24 */ /* 0x000fe2000f8e00ff */
[----:B-----5:R-:W-:Y:S01]  /*6970*/  MOV R11, UR5 ;  /* 0x00000005000b7c02 */ /* 0x020fe20008000f00 */
[----:B------:R-:W-:Y:S02]  /*6980*/  IMAD.U32 R10, RZ, RZ, UR4 ;  /* 0x00000004ff0a7e24 */ /* 0x000fe4000f8e00ff */
[----:B------:R-:W-:Y:S07]  /*6990*/  LEPC R20, `(.L_x_106) ;  /* 0x000000001014794e */ /* 0x000fee0000000000 */
[----:B-1--4-:R-:W-:Y:S05]  /*69a0*/  CALL.ABS.NOINC R2 ;  /* 0x0000000002007343 */ /* 0x012fea0003c00000 */
.L_x_106:
[----:B----4-:R-:W-:Y:S01]  /*69b0*/  LOP3.LUT R20, R44, 0xffffe000, RZ, 0xc0, !PT ;  /* 0xffffe0002c147812 */ /* 0x010fe200078ec0ff */
[----:B------:R-:W-:Y:S05]  /*69c0*/  WARPSYNC.ALL ;  /* 0x0000000000007948 */ /* 0x000fea0003800000 */
[----:B------:R-:W-:Y:S01]  /*69d0*/  R2UR UR4, R25 ;  /* 0x00000000190472ca */ /* 0x000fe200000e0000 */
[----:B------:R-:W-:Y:S01]  /*69e0*/  IMAD.SHL.U32 R73, R63, 0x4, RZ ;  /* 0x000000043f497824 */ /* 0x000fe200078e00ff */
[----:B------:R-:W-:Y:S01]  /*69f0*/  LOP3.LUT R21, R45, 0xffffe000, RZ, 0xc0, !PT ;  /* 0xffffe0002d157812 */ /* 0x000fe200078ec0ff */
[----:B------:R-:W-:Y:S01]  /*6a00*/  IMAD.SHL.U32 R72, R62, 0x4, RZ ;  /* 0x000000043e487824 */ /* 0x000fe200078e00ff */
[----:B------:R-:W-:Y:S01]  /*6a10*/  LOP3.LUT R27, R46, 0xffffe000, RZ, 0xc0, !PT ;  /* 0xffffe0002e1b7812 */ /* 0x000fe200078ec0ff */
[----:B------:R-:W-:Y:S01]  /*6a20*/  BSSY.RECONVERGENT B0, `(.L_x_107) ;  /* 0x000005a000007945 */ /* 0x000fe20003800200 */
[----:B------:R-:W-:Y:S07]  /*6a30*/  ISETP.NE.AND P0, PT, R64, RZ, PT ;  /* 0x000000ff4000720c */ /* 0x000fee0003f05270 */
[----:B------:R-:W3:Y:S02]  /*6a40*/  LDTM.16dp128bit.x8 R4, tmem[UR4] ;  /* 0x00000004000479ee */ /* 0x000ee40008180000 */
[C---:B---3--:R-:W-:Y:S01]  /*6a50*/  FMUL R0, R24.reuse, R4 ;  /* 0x0000000418007220 */ /* 0x048fe20000400000 */
[C---:B------:R-:W-:Y:S01]  /*6a60*/  FMUL R2, R24.reuse, R5 ;  /* 0x0000000518027220 */ /* 0x040fe20000400000 */
[C---:B--2---:R-:W-:Y:S01]  /*6a70*/  FMUL R3, R24.reuse, R6 ;  /* 0x0000000618037220 */ /* 0x044fe20000400000 */
[----:B------:R-:W-:Y:S01]  /*6a80*/  FMUL R7, R24, R7 ;  /* 0x0000000718077220 */ /* 0x000fe20000400000 */
[C---:B------:R-:W-:Y:S01]  /*6a90*/  FFMA R28, R26.reuse, R20, R0 ;  /* 0x000000141a1c7223 */ /* 0x040fe20000000000 */
[----:B------:R-:W-:Y:S01]  /*6aa0*/  LOP3.LUT R0, R47, 0xffffe000, RZ, 0xc0, !PT ;  /* 0xffffe0002f007812 */ /* 0x000fe200078ec0ff */
[----:B------:R-:W-:Y:S01]  /*6ab0*/  FFMA R29, R26, R21, R2 ;  /* 0x000000151a1d7223 */ /* 0x000fe20000000002 */
[----:B-1----:R-:W-:Y:S01]  /*6ac0*/  LOP3.LUT R2, R40, 0xffffe000, RZ, 0xc0, !PT ;  /* 0xffffe00028027812 */ /* 0x002fe200078ec0ff */
[C---:B------:R-:W-:Y:S01]  /*6ad0*/  FFMA R30, R26.reuse, R27, R3 ;  /* 0x0000001b1a1e7223 */ /* 0x040fe20000000003 */
[----:B------:R-:W-:Y:S01]  /*6ae0*/  LOP3.LUT R3, R41, 0xffffe000, RZ, 0xc0, !PT ;  /* 0xffffe00029037812 */ /* 0x000fe200078ec0ff */
[----:B------:R-:W-:Y:S01]  /*6af0*/  FFMA R31, R26, R0, R7 ;  /* 0x000000001a1f7223 */ /* 0x000fe20000000007 */
[----:B------:R-:W-:Y:S01]  /*6b00*/  LOP3.LUT R0, R42, 0xffffe000, RZ, 0xc0, !PT ;  /* 0xffffe0002a007812 */ /* 0x000fe200078ec0ff */
[C---:B------:R-:W-:Y:S01]  /*6b10*/  FMUL R4, R24.reuse, R8 ;  /* 0x0000000818047220 */ /* 0x040fe20000400000 */
[----:B------:R-:W-:Y:S01]  /*6b20*/  LOP3.LUT R7, R43, 0xffffe000, RZ, 0xc0, !PT ;  /* 0xffffe0002b077812 */ /* 0x000fe200078ec0ff */
[C---:B------:R-:W-:Y:S01]  /*6b30*/  FMUL R5, R24.reuse, R9 ;  /* 0x0000000918057220 */ /* 0x040fe20000400000 */
[----:B------:R-:W-:Y:S01]  /*6b40*/  F2FP.TF32.F32.PACK_B R28, R28 ;  /* 0x0000001cff1c723e */ /* 0x000fe200024050ff */
[----:B------:R-:W-:Y:S01]  /*6b50*/  FMUL R6, R24, R10 ;  /* 0x0000000a18067220 */ /* 0x000fe20000400000 */
[----:B------:R-:W-:Y:S01]  /*6b60*/  F2FP.TF32.F32.PACK_B R29, R29 ;  /* 0x0000001dff1d723e */ /* 0x000fe200024050ff */
[----:B------:R-:W-:Y:S01]  /*6b70*/  FFMA R4, R26, R2, R4 ;  /* 0x000000021a047223 */ /* 0x000fe20000000004 */
[----:B------:R-:W-:Y:S01]  /*6b80*/  LOP3.LUT R2, R32, 0xffffe000, RZ, 0xc0, !PT ;  /* 0xffffe00020027812 */ /* 0x000fe200078ec0ff */
[----:B------:R-:W-:Y:S01]  /*6b90*/  FFMA R5, R26, R3, R5 ;  /* 0x000000031a057223 */ /* 0x000fe20000000005 */
[----:B------:R-:W-:Y:S01]  /*6ba0*/  LOP3.LUT R3, R34, 0xffffe000, RZ, 0xc0, !PT ;  /* 0xffffe00022037812 */ /* 0x000fe200078ec0ff */
[----:B------:R-:W-:Y:S01]  /*6bb0*/  FMUL R11, R24, R11 ;  /* 0x0000000b180b7220 */ /* 0x000fe20000400000 */
[----:B------:R-:W-:Y:S01]  /*6bc0*/  F2FP.TF32.F32.PACK_B R30, R30 ;  /* 0x0000001eff1e723e */ /* 0x000fe200024050ff */
[----:B------:R-:W-:Y:S01]  /*6bd0*/  FFMA R6, R26, R0, R6 ;  /* 0x000000001a067223 */ /* 0x000fe20000000006 */
[----:B------:R-:W-:Y:S01]  /*6be0*/  LOP3.LUT R0, R33, 0xffffe000, RZ, 0xc0, !PT ;  /* 0xffffe00021007812 */ /* 0x000fe200078ec0ff */
[C---:B------:R-:W-:Y:S01]  /*6bf0*/  FMUL R8, R24.reuse, R12 ;  /* 0x0000000c18087220 */ /* 0x040fe20000400000 */
[----:B------:R-:W-:Y:S01]  /*6c00*/  F2FP.TF32.F32.PACK_B R31, R31 ;  /* 0x0000001fff1f723e */ /* 0x000fe200024050ff */
[----:B------:R-:W-:Y:S01]  /*6c10*/  FMUL R9, R24, R13 ;  /* 0x0000000d18097220 */ /* 0x000fe20000400000 */
[----:B------:R-:W-:Y:S01]  /*6c20*/  F2FP.TF32.F32.PACK_B R4, R4 ;  /* 0x00000004ff04723e */ /* 0x000fe200024050ff */
[----:B------:R-:W-:Y:S01]  /*6c30*/  FFMA R7, R26, R7, R11 ;  /* 0x000000071a077223 */ /* 0x000fe2000000000b */
[----:B------:R-:W-:Y:S01]  /*6c40*/  F2FP.TF32.F32.PACK_B R5, R5 ;  /* 0x00000005ff05723e */ /* 0x000fe200024050ff */
[----:B------:R-:W-:Y:S01]  /*6c50*/  FMUL R10, R24, R14 ;  /* 0x0000000e180a7220 */ /* 0x000fe20000400000 */
[----:B------:R-:W-:Y:S01]  /*6c60*/  F2FP.TF32.F32.PACK_B R6, R6 ;  /* 0x00000006ff06723e */ /* 0x000fe200024050ff */
[----:B------:R-:W-:Y:S01]  /*6c70*/  FFMA R8, R26, R2, R8 ;  /* 0x000000021a087223 */ /* 0x000fe20000000008 */
[----:B------:R-:W-:Y:S01]  /*6c80*/  LOP3.LUT R2, R35, 0xffffe000, RZ, 0xc0, !PT ;  /* 0xffffe00023027812 */ /* 0x000fe200078ec0ff */
[----:B------:R-:W-:Y:S01]  /*6c90*/  FMUL R12, R24, R16 ;  /* 0x00000010180c7220 */ /* 0x000fe20000400000 */
[----:B------:R-:W-:Y:S01]  /*6ca0*/  LOP3.LUT R16, R36, 0xffffe000, RZ, 0xc0, !PT ;  /* 0xffffe00024107812 */ /* 0x000fe200078ec0ff */
[----:B------:R-:W-:Y:S01]  /*6cb0*/  FFMA R9, R26, R0, R9 ;  /* 0x000000001a097223 */ /* 0x000fe20000000009 */
[----:B------:R-:W-:Y:S01]  /*6cc0*/  LOP3.LUT R0, R37, 0xffffe000, RZ, 0xc0, !PT ;  /* 0xffffe00025007812 */ /* 0x000fe200078ec0ff */
[----:B------:R-:W-:Y:S01]  /*6cd0*/  FMUL R15, R24, R15 ;  /* 0x0000000f180f7220 */ /* 0x000fe20000400000 */
[----:B------:R-:W-:Y:S01]  /*6ce0*/  FFMA R10, R26, R3, R10 ;  /* 0x000000031a0a7223 */ /* 0x000fe2000000000a */
[----:B------:R-:W-:Y:S02]  /*6cf0*/  IMAD.U32 R3, RZ, RZ, UR46 ;  /* 0x0000002eff037e24 */ /* 0x000fe4000f8e00ff */
[----:B------:R-:W-:Y:S01]  /*6d00*/  FMUL R13, R24, R17 ;  /* 0x00000011180d7220 */ /* 0x000fe20000400000 */
[C---:B------:R-:W-:Y:S01]  /*6d10*/  FFMA R11, R26.reuse, R2, R15 ;  /* 0x000000021a0b7223 */ /* 0x040fe2000000000f */
[----:B------:R-:W-:Y:S01]  /*6d20*/  FFMA R12, R26, R16, R12 ;  /* 0x000000101a0c7223 */ /* 0x000fe2000000000c */
[----:B------:R-:W-:Y:S01]  /*6d30*/  IMAD R16, R3, 0x800, R52 ;  /* 0x0000080003107824 */ /* 0x000fe200078e0234 */
[----:B------:R-:W-:Y:S01]  /*6d40*/  LOP3.LUT R2, R38, 0xffffe000, RZ, 0xc0, !PT ;  /* 0xffffe00026027812 */ /* 0x000fe200078ec0ff */
[C---:B------:R-:W-:Y:S01]  /*6d50*/  FMUL R14, R24.reuse, R18 ;  /* 0x00000012180e7220 */ /* 0x040fe20000400000 */
[----:B------:R-:W-:Y:S01]  /*6d60*/  LOP3.LUT R3, R39, 0xffffe000, RZ, 0xc0, !PT ;  /* 0xffffe00027037812 */ /* 0x000fe200078ec0ff */
[----:B------:R-:W-:Y:S01]  /*6d70*/  FMUL R19, R24, R19 ;  /* 0x0000001318137220 */ /* 0x000fe20000400000 */
[----:B------:R-:W-:Y:S01]  /*6d80*/  LEA R16, R16, UR44, 0x2 ;  /* 0x0000002c10107c11 */ /* 0x000fe2000f8e10ff */
[C---:B------:R-:W-:Y:S01]  /*6d90*/  FFMA R13, R26.reuse, R0, R13 ;  /* 0x000000001a0d7223 */ /* 0x040fe2000000000d */
[C---:B------:R-:W-:Y:S01]  /*6da0*/  FFMA R14, R26.reuse, R2, R14 ;  /* 0x000000021a0e7223 */ /* 0x040fe2000000000e */
[----:B------:R-:W-:Y:S01]  /*6db0*/  FFMA R15, R26, R3, R19 ;  /* 0x000000031a0f7223 */ /* 0x000fe20000000013 */
[C-C-:B------:R-:W-:Y:S01]  /*6dc0*/  IADD3 R3, PT, PT, R73.reuse, 0x400, R16.reuse ;  /* 0x0000040049037810 */ /* 0x140fe20007ffe010 */
[----:B------:R1:W-:Y:S01]  /*6dd0*/  STSM.16.M88.4 [R16+0x400], R28 ;  /* 0x0004001c10007844 */ /* 0x0003e20000000200 */
[----:B------:R-:W-:Y:S02]  /*6de0*/  F2FP.TF32.F32.PACK_B R7, R7 ;  /* 0x00000007ff07723e */ /* 0x000fe400024050ff */
[----:B------:R-:W-:Y:S02]  /*6df0*/  IADD3 R0, PT, PT, R72, 0x400, R16 ;  /* 0x0000040048007810 */ /* 0x000fe40007ffe010 */
[----:B------:R-:W-:Y:S03]  /*6e00*/  F2FP.TF32.F32.PACK_B R8, R8 ;  /* 0x00000008ff08723e */ /* 0x000fe600024050ff */
[----:B------:R1:W-:Y:S01]  /*6e10*/  STSM.16.M88.4 [R3], R4 ;  /* 0x0000000403007844 */ /* 0x0003e20000000200 */
[----:B------:R-:W-:Y:S01]  /*6e20*/  F2FP.TF32.F32.PACK_B R9, R9 ;  /* 0x00000009ff09723e */ /* 0x000fe200024050ff */
[----:B------:R-:W-:Y:S01]  /*6e30*/  IMAD.IADD R2, R73, 0x1, R0 ;  /* 0x0000000149027824 */ /* 0x000fe200078e0200 */
[----:B------:R-:W-:Y:S02]  /*6e40*/  F2FP.TF32.F32.PACK_B R10, R10 ;  /* 0x0000000aff0a723e */ /* 0x000fe400024050ff */
[----:B------:R-:W-:Y:S02]  /*6e50*/  F2FP.TF32.F32.PACK_B R11, R11 ;  /* 0x0000000bff0b723e */ /* 0x000fe400024050ff */
[----:B------:R-:W-:Y:S02]  /*6e60*/  F2FP.TF32.F32.PACK_B R12, R12 ;  /* 0x0000000cff0c723e */ /* 0x000fe400024050ff */
[----:B------:R-:W-:Y:S01]  /*6e70*/  F2FP.TF32.F32.PACK_B R13, R13 ;  /* 0x0000000dff0d723e */ /* 0x000fe200024050ff */
[----:B------:R1:W-:Y:S01]  /*6e80*/  STSM.16.M88.4 [R0], R8 ;  /* 0x0000000800007844 */ /* 0x0003e20000000200 */
[----:B------:R-:W-:Y:S02]  /*6e90*/  F2FP.TF32.F32.PACK_B R14, R14 ;  /* 0x0000000eff0e723e */ /* 0x000fe400024050ff */
[----:B------:R-:W-:Y:S05]  /*6ea0*/  F2FP.TF32.F32.PACK_B R15, R15 ;  /* 0x0000000fff0f723e */ /* 0x000fea00024050ff */
[----:B------:R1:W-:Y:S01]  /*6eb0*/  STSM.16.M88.4 [R2], R12 ;  /* 0x0000000c02007844 */ /* 0x0003e20000000200 */
[----:B------:R-:W-:Y:S01]  /*6ec0*/  @!PT LDS RZ, [RZ] ;  /* 0x00000000fffff984 */ /* 0x000fe20000000800 */
[----:B------:R-:W-:Y:S01]  /*6ed0*/  @!PT LDS RZ, [RZ] ;  /* 0x00000000fffff984 */ /* 0x000fe20000000800 */
[----:B------:R-:W-:Y:S01]  /*6ee0*/  @!PT LDS RZ, [RZ] ;  /* 0x00000000fffff984 */ /* 0x000fe20000000800 */
[----:B------:R-:W-:Y:S01]  /*6ef0*/  @!PT LDS RZ, [RZ] ;  /* 0x00000000fffff984 */ /* 0x000fe20000000800 */
[----:B------:R2:W-:Y:S07]  /*6f00*/  MEMBAR.ALL.CTA ;  /* 0x0000000000007992 */ /* 0x0005ee0000008000 */
[----:B--2---:R-:W2:Y:S02]  /*6f10*/  FENCE.VIEW.ASYNC.S ;  /* 0x00000000000073c6 */ /* 0x004ea40000000000 */
[----:B--2---:R-:W-:Y:S06]  /*6f20*/  BAR.SYNC.DEFER_BLOCKING 0x1, 0x80 ;  /* 0x0042000000007b1d */ /* 0x004fec0000010000 */
[----:B------:R-:W-:Y:S05]  /*6f30*/  @P0 BRA `(.L_x_108) ;  /* 0x0000000000200947 */ /* 0x000fea0003800000 */
[----:B------:R-:W2:Y:S01]  /*6f40*/  LDCU.64 UR6, c[0x0][0x348] ;  /* 0x00006900ff0677ac */ /* 0x000ea20008000a00 */
[----:B------:R-:W-:Y:S01]  /*6f50*/  ULEA UR5, UR46, UR44, 0xd ;  /* 0x0000002c2e057291 */ /* 0x000fe2000f8e68ff */
[----:B------:R-:W-:Y:S03]  /*6f60*/  UMOV UR51, UR36 ;  /* 0x0000002400337c82 */ /* 0x000fe60008000000 */
[----:B------:R-:W-:Y:S02]  /*6f70*/  UIADD3 UR48, UPT, UPT, UR5, 0x400, URZ ;  /* 0x0000040005307890 */ /* 0x000fe4000fffe0ff */
[----:B--2---:R-:W-:Y:S04]  /*6f80*/  UIADD3 UR4, UP0, UPT, UR6, 0x680, URZ ;  /* 0x0000068006047890 */ /* 0x004fe8000ff1e0ff */
[----:B------:R-:W-:Y:S09]  /*6f90*/  UIADD3.X UR5, UPT, UPT, URZ, UR7, URZ, UP0, !UPT ;  /* 0x00000007ff057290 */ /* 0x000ff200087fe4ff */
[----:B------:R2:W-:Y:S02]  /*6fa0*/  UTMASTG.3D [UR48], [UR4] ;  /* 0x00000030040073b5 */ /* 0x0005e40008010000 */
[----:B--2---:R0:W-:Y:S02]  /*6fb0*/  UTMACMDFLUSH ;  /* 0x00000000000079b7 */ /* 0x0041e40000000000 */
.L_x_108:
[----:B------:R-:W-:Y:S05]  /*6fc0*/  BSYNC.RECONVERGENT B0 ;  /* 0x0000000000007941 */ /* 0x000fea0003800200 */
.L_x_107:
[----:B------:R-:W-:Y:S01]  /*6fd0*/  UIADD3 UR47, UPT, UPT, UR46, 0x1, URZ ;  /* 0x000000012e2f7890 */ /* 0x000fe2000fffe0ff */
[----:B------:R-:W-:Y:S03]  /*6fe0*/  BSSY.RECONVERGENT B0, `(.L_x_109) ;  /* 0x0000005000007945 */ /* 0x000fe60003800200 */
[----:B------:R-:W-:Y:S04]  /*6ff0*/  UISETP.NE.AND UP0, UPT, UR47, 0x3, UPT ;  /* 0x000000032f00788c */ /* 0x000fe8000bf05270 */
[----:B------:R-:W-:Y:S01]  /*7000*/  USEL UR45, UR47, URZ, UP0 ;  /* 0x000000ff2f2d7287 */ /* 0x000fe20008000000 */
[----:B------:R-:W-:Y:S11]  /*7010*/  @P0 BRA `(.L_x_110) ;  /* 0x0000000000040947 */ /* 0x000ff60003800000 */
[----:B------:R-:W-:Y:S04]  /*7020*/  DEPBAR.LE SB0, 0x1 ;  /* 0x000080400000791a */ /* 0x000fe80000000000 */
.L_x_110:
[----:B------:R-:W-:Y:S05]  /*7030*/  BSYNC.RECONVERGENT B0 ;  /* 0x0000000000007941 */ /* 0x000fea0003800200 */
.L_x_109:
[----:B------:R-:W-:Y:S01]  /*7040*/  BAR.SYNC.DEFER_BLOCKING 0x1, 0x80 ;  /* 0x0042000000007b1d */ /* 0x000fe20000010000 */
[----:B------:R-:W-:Y:S01]  /*7050*/  ISETP.NE.AND P1, PT, R70, RZ, PT ;  /* 0x000000ff4600720c */ /* 0x000fe20003f25270 */
[----:B------:R-:W-:Y:S01]  /*7060*/  UISETP.NE.AND UP0, UPT, UR53, URZ, UPT ;  /* 0x000000ff3500728c */ /* 0x000fe2000bf05270 */
[----:B-1----:R-:W-:Y:S11]  /*7070*/  LEA R2, R75, UR44, 0x3 ;  /* 0x0000002c4b027c11 */ /* 0x002ff6000f8e18ff */
[----:B------:R-:W-:Y:S01]  /*7080*/  @P1 SHF.L.U32 R3, R74, 0x1f, RZ ;  /* 0x0000001f4a031819 */ /* 0x000fe200000006ff */
[----:B------:R-:W-:Y:S06]  /*7090*/  BRA.U !UP0, `(.L_x_111) ;  /* 0x0000000108247547 */ /* 0x000fec000b800000 */
[----:B------:R-:W-:Y:S01]  /*70a0*/  IMAD.U32 R4, RZ, RZ, UR52 ;  /* 0x00000034ff047e24 */ /* 0x000fe2000f8e00ff */
[----:B------:R-:W-:Y:S01]  /*70b0*/  MOV R0, UR54 ;  /* 0x0000003600007c02 */ /* 0x000fe20008000f00 */
[----:B------:R-:W-:Y:S03]  /*70c0*/  UIADD3 UR4, UPT, UPT, UR52, 0x1, URZ ;  /* 0x0000000134047890 */ /* 0x000fe6000fffe0ff */
[----:B------:R-:W-:Y:S01]  /*70d0*/  @P1 LEA R4, R4, UR44, 0x3 ;  /* 0x0000002c04041c11 */ /* 0x000fe2000f8e18ff */
[----:B------:R-:W-:Y:S04]  /*70e0*/  UISETP.NE.AND UP0, UPT, UR4, 0x3, UPT ;  /* 0x000000030400788c */ /* 0x000fe8000bf05270 */
[----:B------:R-:W-:Y:S01]  /*70f0*/  @P1 VIADD R4, R4, 0x78 ;  /* 0x0000007804041836 */ /* 0x000fe20000000000 */
[----:B------:R-:W-:Y:S04]  /*7100*/  USEL UR52, UR4, URZ, UP0 ;  /* 0x000000ff04347287 */ /* 0x000fe80008000000 */
[----:B------:R-:W-:Y:S04]  /*7110*/  @P1 PRMT R0, R0, 0x654, R4 ;  /* 0x0000065400001816 */ /* 0x000fe80000000004 */
[----:B------:R1:W-:Y:S04]  /*7120*/  @P1 SYNCS.ARRIVE.TRANS64.RED.A1T0 RZ, [R0+URZ], RZ ;  /* 0x000000ff00ff19a7 */ /* 0x0003e800081004ff */
.L_x_111:
[----:B------:R-:W2:Y:S01]  /*7130*/  @P1 SYNCS.PHASECHK.TRANS64.TRYWAIT P0, [R2+URZ+0x60], R3 ;  /* 0x00006003020015a7 */ /* 0x000ea200080011ff */
[----:B------:R-:W-:Y:S01]  /*7140*/  BSSY B1, `(.L_x_112) ;  /* 0x0000017000017945 */ /* 0x000fe20003800000 */
[----:B--2---:R-:W-:Y:S03]  /*7150*/  @P1 SEL R76, RZ, 0x1, !P0 ;  /* 0x00000001ff4c1807 */ /* 0x004fe60004000000 */
[----:B------:R-:W-:Y:S05]  /*7160*/  @!P1 BRA `(.L_x_113) ;  /* 0x0000000000509947 */ /* 0x000fea0003800000 */
[----:B------:R-:W-:Y:S01]  /*7170*/  ISETP.NE.AND P1, PT, R77, RZ, PT ;  /* 0x000000ff4d00720c */ /* 0x000fe20003f25270 */
[----:B------:R-:W-:Y:S01]  /*7180*/  BSSY B0, `(.L_x_114) ;  /* 0x000000a000007945 */ /* 0x000fe20003800000 */
[----:B------:R-:W-:Y:S11]  /*7190*/  ISETP.NE.AND P0, PT, R76, RZ, PT ;  /* 0x000000ff4c00720c */ /* 0x000ff60003f05270 */
[----:B------:R-:W-:Y:S05]  /*71a0*/  @P1 IMAD R4, R75, 0x800, R52 ;  /* 0x000008004b041824 */ /* 0x000fea00078e0234 */
[----:B------:R-:W-:Y:S05]  /*71b0*/  @P1 LEA R4, R4, UR44, 0x2 ;  /* 0x0000002c04041c11 */ /* 0x000fea000f8e10ff */
[--C-:B-1----:R-:W-:Y:S02]  /*71c0*/  @P1 IMAD.IADD R0, R72, 0x1, R4.reuse ;  /* 0x0000000148001824 */ /* 0x102fe400078e0204 */
[----:B------:R-:W-:Y:S01]  /*71d0*/  @P1 IMAD.IADD R3, R73, 0x1, R4 ;  /* 0x0000000149031824 */ /* 0x000fe200078e0204 */
[----:B------:R-:W-:Y:S06]  /*71e0*/  @P0 BRA `(.L_x_115) ;  /* 0x00000000000c0947 */ /* 0x000fec0003800000 */
[----:B------:R-:W-:Y:S04]  /*71f0*/  SHF.L.U32 R74, R74, 0x1f, RZ ;  /* 0x0000001f4a4a7819 */ /* 0x000fe800000006ff */
[----:B------:R-:W1:Y:S02]  /*7200*/  SYNCS.PHASECHK.TRANS64.TRYWAIT P0, [R2+URZ+0x60], R74 ;  /* 0x0000604a020075a7 */ /* 0x000e6400080011ff */
[----:B-1----:R-:W-:Y:S05]  /*7210*/  @!P0 BRA `(.L_x_116) ;  /* 0x0000001400bc8947 */ /* 0x002fea0003800000 */
.L_x_115:
[----:B------:R-:W-:Y:S05]  /*7220*/  BSYNC B0 ;  /* 0x0000000000007941 */ /* 0x000fea0003800000 */
.L_x_114:
[----:B------:R-:W-:Y:S11]  /*7230*/  ISETP.NE.AND P0, PT, R77, RZ, PT ;  /* 0x000000ff4d00720c */ /* 0x000ff60003f05270 */
[----:B------:R-:W-:Y:S02]  /*7240*/  @!UPT UIADD3 URZ, UPT, UPT, URZ, URZ, URZ ;  /* 0x000000fffffff290 */ /* 0x000fe4000fffe0ff */
[----:B-1----:R-:W-:Y:S01]  /*7250*/  @P0 IADD3 R2, PT, PT, R73, R0, RZ ;  /* 0x0000000049020210 */ /* 0x002fe20007ffe0ff */
[----:B------:R-:W-:Y:S05]  /*7260*/  @P0 WARPSYNC.ALL ;  /* 0x0000000000000948 */ /* 0x000fea0003800000 */
[----:B------:R2:W3:Y:S04]  /*7270*/  @P0 LDSM.16.M88.4 R44, [R4+0x400] ;  /* 0x00040000042c083b */ /* 0x0004e80000000200 */
[----:B------:R2:W4:Y:S04]  /*7280*/  @P0 LDSM.16.M88.4 R40, [R3+0x400] ;  /* 0x000400000328083b */ /* 0x0005280000000200 */
[----:B------:R2:W1:Y:S04]  /*7290*/  @P0 LDSM.16.M88.4 R32, [R0+0x400] ;  /* 0x000400000020083b */ /* 0x0004680000000200 */
[----:B------:R2:W1:Y:S02]  /*72a0*/  @P0 LDSM.16.M88.4 R36, [R2+0x400] ;  /* 0x000400000224083b */ /* 0x0004640000000200 */
.L_x_113:
[----:B------:R-:W-:Y:S05]  /*72b0*/  BSYNC B1 ;  /* 0x0000000000017941 */ /* 0x000fea0003800000 */
.L_x_112:
[----:B-12---:R-:W-:Y:S05]  /*72c0*/  VIADD R0, R25, 0x20 ;  /* 0x0000002019007836 */ /* 0x006fea0000000000 */
[----:B------:R-:W-:Y:S04]  /*72d0*/  SHF.R.U32.HI R0, RZ, 0x15, R0 ;  /* 0x00000015ff007819 */ /* 0x000fe80000011600 */
[----:B------:R-:W-:Y:S11]  /*72e0*/  LOP3.LUT P0, RZ, R0, 0x3, R54, 0x48, !PT ;  /* 0x0000000300ff7812 */ /* 0x000ff60007804836 */
[----:B------:R-:W-:Y:S02]  /*72f0*/  @!UPT UIADD3 URZ, UPT, UPT, URZ, URZ, URZ ;  /* 0x000000fffffff290 */ /* 0x000fe4000fffe0ff */
[----:B------:R-:W-:Y:S05]  /*7300*/  @!P0 BRA `(.L_x_117) ;  /* 0x0000000000408947 */ /* 0x000fea0003800000 */
[----:B------:R-:W1:Y:S01]  /*7310*/  LDCU.64 UR8, c[0x4][0x70] ;  /* 0x01000e00ff0877ac */ /* 0x000e620008000a00 */
[----:B------:R-:W-:Y:S01]  /*7320*/  MOV R3, 0x0 ;  /* 0x0000000000037802 */ /* 0x000fe20000000f00 */
[----:B------:R-:W-:Y:S02]  /*7330*/  HFMA2 R12, -RZ, RZ, 0, 5.9604644775390625e-08 ;  /* 0x00000001ff0c7431 */ /* 0x000fe400000001ff */
[----:B------:R-:W-:Y:S02]  /*7340*/  IMAD.MOV.U32 R8, RZ, RZ, 0x192 ;  /* 0x00000192ff087424 */ /* 0x000fe400078e00ff */
[----:B------:R-:W-:Y:S01]  /*7350*/  IMAD.MOV.U32 R13, RZ, RZ, RZ ;  /* 0x000000ffff0d7224 */ /* 0x000fe200078e00ff */
[----:B------:R-:W2:Y:S01]  /*7360*/  LDCU.64 UR6, c[0x4][0x78] ;  /* 0x01000f00ff0677ac */ /* 0x000ea20008000a00 */
[----:B------:R-:W3:Y:S01]  /*7370*/  LDC.64 R2, c[0x4][R3] ;  /* 0x0100000003027b82 */ /* 0x000ee20000000a00 */
[----:B------:R-:W5:Y:S01]  /*7380*/  LDCU.64 UR4, c[0x4][0x10] ;  /* 0x01000200ff0477ac */ /* 0x000f620008000a00 */
[----:B-1----:R-:W-:Y:S01]  /*7390*/  MOV R5, UR9 ;  /* 0x0000000900057c02 */ /* 0x002fe20008000f00 */
[----:B------:R-:W-:Y:S01]  /*73a0*/  IMAD.U32 R4, RZ, RZ, UR8 ;  /* 0x00000008ff047e24 */ /* 0x000fe2000f8e00ff */
[----:B--2---:R-:W-:Y:S01]  /*73b0*/  MOV R7, UR7 ;  /* 0x0000000700077c02 */ /* 0x004fe20008000f00 */
[----:B------:R-:W-:Y:S01]  /*73c0*/  IMAD.U32 R6, RZ, RZ, UR6 ;  /* 0x00000006ff067e24 */ /* 0x000fe2000f8e00ff */
[----:B-----5:R-:W-:Y:S01]  /*73d0*/  MOV R11, UR5 ;  /* 0x00000005000b7c02 */ /* 0x020fe20008000f00 */
[----:B------:R-:W-:Y:S02]  /*73e0*/  IMAD.U32 R10, RZ, RZ, UR4 ;  /* 0x00000004ff0a7e24 */ /* 0x000fe4000f8e00ff */
[----:B------:R-:W-:Y:S07]  /*73f0*/  LEPC R20, `(.L_x_117) ;  /* 0x000000001014794e */ /* 0x000fee0000000000 */
[----:B---34-:R-:W-:Y:S05]  /*7400*/  CALL.ABS.NOINC R2 ;  /* 0x0000000002007343 */ /* 0x018fea0003c00000 */
.L_x_117:
[----:B------:R-:W-:Y:S01]  /*7410*/  ISETP.NE.AND P0, PT, R64, RZ, PT ;  /* 0x000000ff4000720c */ /* 0x000fe20003f05270 */
[----:B------:R-:W-:Y:S05]  /*7420*/  WARPSYNC.ALL ;  /* 0x0000000000007948 */ /* 0x000fea0003800000 */
[----:B------:R-:W-:Y:S01]  /*7430*/  R2UR UR4, R25 ;  /* 0x00000000190472ca */ /* 0x000fe200000e0000 */
[----:B------:R-:W-:Y:S01]  /*7440*/  BSSY.RECONVERGENT B0, `(.L_x_118) ;  /* 0x0000063000007945 */ /* 0x000fe20003800200 */
[----:B---3--:R-:W-:Y:S02]  /*7450*/  LOP3.LUT R0, R44, 0xffffe000, RZ, 0xc0, !PT ;  /* 0xffffe0002c007812 */ /* 0x008fe400078ec0ff */
[----:B------:R-:W-:Y:S02]  /*7460*/  LOP3.LUT R2, R45, 0xffffe000, RZ, 0xc0, !PT ;  /* 0xffffe0002d027812 */ /* 0x000fe400078ec0ff */
[----:B------:R-:W-:Y:S02]  /*7470*/  LOP3.LUT R3, R46, 0xffffe000, RZ, 0xc0, !PT ;  /* 0xffffe0002e037812 */ /* 0x000fe400078ec0ff */
[----:B------:R-:W-:Y:S02]  /*7480*/  LOP3.LUT R20, R47, 0xffffe000, RZ, 0xc0, !PT ;  /* 0xffffe0002f147812 */ /* 0x000fe400078ec0ff */
[----:B----4-:R-:W-:Y:S02]  /*7490*/  LOP3.LUT R21, R40, 0xffffe000, RZ, 0xc0, !PT ;  /* 0xffffe00028157812 */ /* 0x010fe400078ec0ff */
[----:B------:R-:W-:Y:S01]  /*74a0*/  LOP3.LUT R25, R41, 0xffffe000, RZ, 0xc0, !PT ;  /* 0xffffe00029197812 */ /* 0x000fe200078ec0ff */
[----:B------:R-:W1:Y:S01]  /*74b0*/  LDTM.16dp128bit.x8 R4, tmem[UR4+0x20] ;  /* 0x00002004000479ee */ /* 0x000e620008180000 */
[----:B------:R-:W-:Y:S01]  /*74c0*/  R2UR UR4, R71 ;  /* 0x00000000470472ca */ /* 0x000fe200000e0000 */
[----:B------:R-:W-:Y:S01]  /*74d0*/  NOP ;  /* 0x0000000000007918 */ /* 0x000fe20000000000 */
[----:B------:R-:W-:Y:S02]  /*74e0*/  LOP3.LUT R27, R42, 0xffffe000, RZ, 0xc0, !PT ;  /* 0xffffe0002a1b7812 */ /* 0x000fe400078ec0ff */
[----:B------:R-:W-:Y:S02]  /*74f0*/  LOP3.LUT R28, R43, 0xffffe000, RZ, 0xc0, !PT ;  /* 0xffffe0002b1c7812 */ /* 0x000fe400078ec0ff */
[----:B------:R-:W-:Y:S02]  /*7500*/  LOP3.LUT R29, R32, 0xffffe000, RZ, 0xc0, !PT ;  /* 0xffffe000201d7812 */ /* 0x000fe400078ec0ff */
[----:B------:R-:W-:Y:S02]  /*7510*/  LOP3.LUT R30, R33, 0xffffe000, RZ, 0xc0, !PT ;  /* 0xffffe000211e7812 */ /* 0x000fe400078ec0ff */
[----:B------:R-:W-:Y:S02]  /*7520*/  LOP3.LUT R31, R34, 0xffffe000, RZ, 0xc0, !PT ;  /* 0xffffe000221f7812 */ /* 0x000fe400078ec0ff */
[----:B------:R-:W-:Y:S01]  /*7530*/  LOP3.LUT R32, R35, 0xffffe000, RZ, 0xc0, !PT ;  /* 0xffffe00023207812 */ /* 0x000fe200078ec0ff */
[----:B------:R-:W-:Y:S01]  /*7540*/  UIADD3 UR4, UPT, UPT, UR4, 0xe0, URZ ;  /* 0x000000e004047890 */ /* 0x000fe2000fffe0ff */
[----:B------:R-:W-:Y:S02]  /*7550*/  LOP3.LUT R33, R36, 0xffffe000, RZ, 0xc0, !PT ;  /* 0xffffe00024217812 */ /* 0x000fe400078ec0ff */
[----:B------:R-:W-:Y:S01]  /*7560*/  LOP3.LUT R34, R37, 0xffffe000, RZ, 0xc0, !PT ;  /* 0xffffe00025227812 */ /* 0x000fe200078ec0ff */
[----:B------:R-:W-:Y:S01]  /*7570*/  UPRMT UR4, UR54, 0x654, UR4 ;  /* 0x0000065436047896 */ /* 0x000fe20008000004 */
[----:B------:R-:W-:Y:S02]  /*7580*/  LOP3.LUT R35, R38, 0xffffe000, RZ, 0xc0, !PT ;  /* 0xffffe00026237812 */ /* 0x000fe400078ec0ff */
[----:B------:R-:W-:Y:S01]  /*7590*/  LOP3.LUT R36, R39, 0xffffe000, RZ, 0xc0, !PT ;  /* 0xffffe00027247812 */ /* 0x000fe200078ec0ff */
[C---:B-1----:R-:W-:Y:S01]  /*75a0*/  FMUL R4, R24.reuse, R4 ;  /* 0x0000000418047220 */ /* 0x042fe20000400000 */
[C---:B------:R-:W-:Y:S01]  /*75b0*/  FMUL R5, R24.reuse, R5 ;  /* 0x0000000518057220 */ /* 0x040fe20000400000 */
[C---:B------:R-:W-:Y:S01]  /*75c0*/  FMUL R6, R24.reuse, R6 ;  /* 0x0000000618067220 */ /* 0x040fe20000400000 */
[----:B------:R-:W-:Y:S01]  /*75d0*/  FMUL R7, R24, R7 ;  /* 0x0000000718077220 */ /* 0x000fe20000400000 */
[----:B------:R-:W-:Y:S01]  /*75e0*/  FFMA R4, R26, R0, R4 ;  /* 0x000000001a047223 */ /* 0x000fe20000000004 */
[----:B------:R-:W-:Y:S02]  /*75f0*/  IMAD.U32 R0, RZ, RZ, UR45 ;  /* 0x0000002dff007e24 */ /* 0x000fe4000f8e00ff */
[----:B------:R-:W-:Y:S01]  /*7600*/  FMUL R8, R24, R8 ;  /* 0x0000000818087220 */ /* 0x000fe20000400000 */
[----:B------:R-:W-:Y:S01]  /*7610*/  FFMA R5, R26, R2, R5 ;  /* 0x000000021a057223 */ /* 0x000fe20000000005 */
[----:B------:R-:W-:Y:S01]  /*7620*/  FMUL R9, R24, R9 ;  /* 0x0000000918097220 */ /* 0x000fe20000400000 */
[----:B------:R-:W-:Y:S01]  /*7630*/  F2FP.TF32.F32.PACK_B R4, R4 ;  /* 0x00000004ff04723e */ /* 0x000fe200024050ff */
[----:B------:R-:W-:Y:S01]  /*7640*/  FFMA R6, R26, R3, R6 ;  /* 0x000000031a067223 */ /* 0x000fe20000000006 */
[----:B------:R-:W-:Y:S01]  /*7650*/  FMUL R10, R24, R10 ;  /* 0x0000000a180a7220 */ /* 0x000fe20000400000 */
[----:B------:R-:W-:Y:S01]  /*7660*/  F2FP.TF32.F32.PACK_B R5, R5 ;  /* 0x00000005ff05723e */ /* 0x000fe200024050ff */
[----:B------:R-:W-:Y:S01]  /*7670*/  FFMA R7, R26, R20, R7 ;  /* 0x000000141a077223 */ /* 0x000fe20000000007 */
[----:B------:R-:W-:Y:S01]  /*7680*/  IMAD R0, R0, 0x800, R52 ;  /* 0x0000080000007824 */ /* 0x000fe200078e0234 */
[----:B------:R-:W-:Y:S01]  /*7690*/  F2FP.TF32.F32.PACK_B R6, R6 ;  /* 0x00000006ff06723e */ /* 0x000fe200024050ff */
[----:B------:R-:W-:Y:S01]  /*76a0*/  FMUL R11, R24, R11 ;  /* 0x0000000b180b7220 */ /* 0x000fe20000400000 */
[----:B------:R-:W-:Y:S01]  /*76b0*/  FFMA R8, R26, R21, R8 ;  /* 0x000000151a087223 */ /* 0x000fe20000000008 */
[----:B------:R-:W-:Y:S01]  /*76c0*/  F2FP.TF32.F32.PACK_B R7, R7 ;  /* 0x00000007ff07723e */ /* 0x000fe200024050ff */
[----:B------:R-:W-:Y:S01]  /*76d0*/  FMUL R12, R24, R12 ;  /* 0x0000000c180c7220 */ /* 0x000fe20000400000 */
[----:B------:R-:W-:Y:S01]  /*76e0*/  LEA R0, R0, UR44, 0x2 ;  /* 0x0000002c00007c11 */ /* 0x000fe2000f8e10ff */
[----:B------:R-:W-:Y:S01]  /*76f0*/  FFMA R9, R26, R25, R9 ;  /* 0x000000191a097223 */ /* 0x000fe20000000009 */
[----:B------:R-:W-:Y:S01]  /*7700*/  FMUL R13, R24, R13 ;  /* 0x0000000d180d7220 */ /* 0x000fe20000400000 */
        /* <DEDUP_REMOVED lines=12> */
[C---:B------:R-:W-:Y:S01]  /*77d0*/  IADD3 R2, PT, PT, R73.reuse, 0x400, R0 ;  /* 0x0000040049027810 */ /* 0x040fe20007ffe000 */
[C---:B------:R-:W-:Y:S01]  /*77e0*/  FFMA R16, R26.reuse, R33, R16 ;  /* 0x000000211a107223 */ /* 0x040fe20000000010 */
[----:B------:R-:W-:Y:S01]  /*77f0*/  F2FP.TF32.F32.PACK_B R8, R8 ;  /* 0x00000008ff08723e */ /* 0x000fe200024050ff */
[----:B------:R-:W-:Y:S01]  /*7800*/  SYNCS.ARRIVE.TRANS64.RED.A1T0 RZ, [UR4], RZ ;  /* 0x000000ffffff79a7 */ /* 0x000fe20008100404 */
[----:B------:R1:W-:Y:S01]  /*7810*/  STSM.16.M88.4 [R0+0x400], R4 ;  /* 0x0004000400007844 */ /* 0x0003e20000000200 */
[----:B------:R-:W-:Y:S01]  /*7820*/  F2FP.TF32.F32.PACK_B R9, R9 ;  /* 0x00000009ff09723e */ /* 0x000fe200024050ff */
[C---:B------:R-:W-:Y:S01]  /*7830*/  FFMA R17, R26.reuse, R34, R17 ;  /* 0x000000221a117223 */ /* 0x040fe20000000011 */
[----:B------:R-:W-:Y:S01]  /*7840*/  F2FP.TF32.F32.PACK_B R10, R10 ;  /* 0x0000000aff0a723e */ /* 0x000fe200024050ff */
[C---:B------:R-:W-:Y:S01]  /*7850*/  FFMA R18, R26.reuse, R35, R18 ;  /* 0x000000231a127223 */ /* 0x040fe20000000012 */
[----:B------:R-:W-:Y:S01]  /*7860*/  F2FP.TF32.F32.PACK_B R11, R11 ;  /* 0x0000000bff0b723e */ /* 0x000fe200024050ff */
[----:B------:R-:W-:Y:S01]  /*7870*/  FFMA R19, R26, R36, R19 ;  /* 0x000000241a137223 */ /* 0x000fe20000000013 */
[----:B------:R-:W-:Y:S02]  /*7880*/  IADD3 R72, PT, PT, R72, 0x400, R0 ;  /* 0x0000040048487810 */ /* 0x000fe40007ffe000 */
[----:B------:R-:W-:Y:S01]  /*7890*/  F2FP.TF32.F32.PACK_B R12, R12 ;  /* 0x0000000cff0c723e */ /* 0x000fe200024050ff */
        /* <DEDUP_REMOVED lines=20> */
[----:B------:R-:W-:Y:S02]  /*79e0*/  ULEA UR5, UR45, UR44, 0xd ;  /* 0x0000002c2d057291 */ /* 0x000fe4000f8e68ff */
[----:B------:R-:W-:Y:S02]  /*79f0*/  UIADD3 UR9, UPT, UPT, UR49, 0x20, URZ ;  /* 0x0000002031097890 */ /* 0x000fe4000fffe0ff */
[----:B------:R-:W-:Y:S01]  /*7a00*/  UIADD3 UR8, UPT, UPT, UR5, 0x400, URZ ;  /* 0x0000040005087890 */ /* 0x000fe2000fffe0ff */
[----:B------:R-:W-:Y:S01]  /*7a10*/  UMOV UR10, UR50 ;  /* 0x00000032000a7c82 */ /* 0x000fe20008000000 */
[----:B------:R-:W-:Y:S01]  /*7a20*/  UMOV UR11, UR36 ;  /* 0x00000024000b7c82 */ /* 0x000fe20008000000 */
[----:B--2---:R-:W-:Y:S04]  /*7a30*/  UIADD3 UR4, UP0, UPT, UR6, 0x680, URZ ;  /* 0x0000068006047890 */ /* 0x004fe8000ff1e0ff */
[----:B------:R-:W-:Y:S09]  /*7a40*/  UIADD3.X UR5, UPT, UPT, URZ, UR7, URZ, UP0, !UPT ;  /* 0x00000007ff057290 */ /* 0x000ff200087fe4ff */
[----:B------:R2:W-:Y:S02]  /*7a50*/  UTMASTG.3D [UR8], [UR4] ;  /* 0x00000008040073b5 */ /* 0x0005e40008010000 */
[----:B--2---:R0:W-:Y:S02]  /*7a60*/  UTMACMDFLUSH ;  /* 0x00000000000079b7 */ /* 0x0041e40000000000 */
.L_x_119:
[----:B------:R-:W-:Y:S05]  /*7a70*/  BSYNC.RECONVERGENT B0 ;  /* 0x0000000000007941 */ /* 0x000fea0003800200 */
.L_x_118:
[----:B------:R-:W-:Y:S01]  /*7a80*/  UIADD3 UR4, UPT, UPT, UR45, 0x1, URZ ;  /* 0x000000012d047890 */ /* 0x000fe2000fffe0ff */
[----:B------:R-:W-:Y:S03]  /*7a90*/  BSSY.RECONVERGENT B0, `(.L_x_120) ;  /* 0x0000008000007945 */ /* 0x000fe60003800200 */
[----:B------:R-:W-:Y:S04]  /*7aa0*/  UISETP.NE.AND UP0, UPT, UR4, 0x3, UPT ;  /* 0x000000030400788c */ /* 0x000fe8000bf05270 */
[----:B------:R-:W-:Y:S02]  /*7ab0*/  UISETP.EQ.XOR UP1, UPT, UR47, 0x3, !UP0 ;  /* 0x000000032f00788c */ /* 0x000fe4000c722a70 */
[----:B------:R-:W-:Y:S02]  /*7ac0*/  USEL UR46, UR4, URZ, UP0 ;  /* 0x000000ff042e7287 */ /* 0x000fe40008000000 */
[----:B------:R-:W-:Y:S04]  /*7ad0*/  USEL UR5, URZ, 0x1, !UP1 ;  /* 0x00000001ff057887 */ /* 0x000fe8000c800000 */
[----:B------:R-:W-:Y:S01]  /*7ae0*/  ULOP3.LUT UR55, UR55, UR5, URZ, 0x3c, !UPT ;  /* 0x0000000537377292 */ /* 0x000fe2000f8e3cff */
[----:B------:R-:W-:Y:S11]  /*7af0*/  @P0 BRA `(.L_x_121) ;  /* 0x0000000000040947 */ /* 0x000ff60003800000 */
[----:B------:R-:W-:Y:S04]  /*7b00*/  DEPBAR.LE SB0, 0x1 ;  /* 0x000080400000791a */ /* 0x000fe80000000000 */
.L_x_121:
[----:B------:R-:W-:Y:S05]  /*7b10*/  BSYNC.RECONVERGENT B0 ;  /* 0x0000000000007941 */ /* 0x000fea0003800200 */
.L_x_120:
[----:B------:R-:W-:Y:S01]  /*7b20*/  BAR.SYNC.DEFER_BLOCKING 0x1, 0x80 ;  /* 0x0042000000007b1d */ /* 0x000fe20000010000 */
[----:B------:R-:W-:Y:S01]  /*7b30*/  UISETP.NE.AND UP0, UPT, UR53, -0x2, UPT ;  /* 0xfffffffe3500788c */ /* 0x000fe2000bf05270 */
[----:B------:R-:W-:Y:S08]  /*7b40*/  IADD3 R22, PT, PT, R22, 0x1, RZ ;  /* 0x0000000116167810 */ /* 0x000ff00007ffe0ff */
[----:B------:R-:W-:Y:S05]  /*7b50*/  BRA.U !UP0, `(.L_x_122) ;  /* 0x0000000108287547 */ /* 0x000fea000b800000 */
[----:B------:R-:W-:Y:S01]  /*7b60*/  ISETP.NE.AND P0, PT, R70, RZ, PT ;  /* 0x000000ff4600720c */ /* 0x000fe20003f05270 */
[----:B-1----:R-:W-:Y:S01]  /*7b70*/  IMAD.U32 R2, RZ, RZ, UR52 ;  /* 0x00000034ff027e24 */ /* 0x002fe2000f8e00ff */
[----:B------:R-:W-:Y:S01]  /*7b80*/  UIADD3 UR4, UPT, UPT, UR52, 0x1, URZ ;  /* 0x0000000134047890 */ /* 0x000fe2000fffe0ff */
[----:B------:R-:W-:Y:S03]  /*7b90*/  IMAD.U32 R0, RZ, RZ, UR54 ;  /* 0x00000036ff007e24 */ /* 0x000fe6000f8e00ff */
[----:B------:R-:W-:Y:S04]  /*7ba0*/  UISETP.NE.AND UP0, UPT, UR4, 0x3, UPT ;  /* 0x000000030400788c */ /* 0x000fe8000bf05270 */
[----:B------:R-:W-:Y:S03]  /*7bb0*/  USEL UR52, UR4, URZ, UP0 ;  /* 0x000000ff04347287 */ /* 0x000fe60008000000 */
[----:B------:R-:W-:Y:S05]  /*7bc0*/  @P0 LEA R2, R2, UR44, 0x3 ;  /* 0x0000002c02020c11 */ /* 0x000fea000f8e18ff */
[----:B------:R-:W-:Y:S05]  /*7bd0*/  @P0 VIADD R2, R2, 0x78 ;  /* 0x0000007802020836 */ /* 0x000fea0000000000 */
[----:B------:R-:W-:Y:S04]  /*7be0*/  @P0 PRMT R0, R0, 0x654, R2 ;  /* 0x0000065400000816 */ /* 0x000fe80000000002 */
[----:B------:R2:W-:Y:S03]  /*7bf0*/  @P0 SYNCS.ARRIVE.TRANS64.RED.A1T0 RZ, [R0+URZ], RZ ;  /* 0x000000ff00ff09a7 */ /* 0x0005e600081004ff */
.L_x_122:
[----:B------:R-:W-:Y:S01]  /*7c00*/  R2UR UR6, R69 ;  /* 0x00000000450672ca */ /* 0x000fe200000e0000 */
[----:B------:R-:W-:Y:S01]  /*7c10*/  UIADD3 UR53, UPT, UPT, UR53, 0x2, URZ ;  /* 0x0000000235357890 */ /* 0x000fe2000fffe0ff */
[----:B------:R-:W-:Y:S02]  /*7c20*/  R2UR UR5, R55 ;  /* 0x00000000370572ca */ /* 0x000fe400000e0000 */
[----:B------:R-:W-:Y:S02]  /*7c30*/  R2UR UR4, R56 ;  /* 0x00000000380472ca */ /* 0x000fe400000e0000 */
[----:B------:R-:W-:Y:S02]  /*7c40*/  R2UR UR36, R67 ;  /* 0x00000000432472ca */ /* 0x000fe400000e0000 */
[----:B------:R-:W-:Y:S02]  /*7c50*/  ISETP.NE.AND P0, PT, R59, 0x2, PT ;  /* 0x000000023b00780c */ /* 0x000fe40003f05270 */
[----:B------:R-:W-:Y:S02]  /*7c60*/  ISETP.NE.AND P1, PT, R22, 0x4, PT ;  /* 0x000000041600780c */ /* 0x000fe40003f25270 */
[----:B-1----:R-:W-:Y:S01]  /*7c70*/  SEL R2, RZ, 0x1, P0 ;  /* 0x00000001ff027807 */ /* 0x002fe20000000000 */
[----:B------:R-:W-:Y:S01]  /*7c80*/  UISETP.NE.AND UP0, UPT, UR6, URZ, UPT ;  /* 0x000000ff0600728c */ /* 0x000fe2000bf05270 */
[----:B--2---:R-:W-:Y:S01]  /*7c90*/  SEL R0, RZ, 0x1, P1 ;  /* 0x00000001ff007807 */ /* 0x004fe20000800000 */
[----:B------:R-:W-:Y:S01]  /*7ca0*/  UIADD3 UR26, UPT, UPT, UR37, UR5, URZ ;  /* 0x00000005251a7290 */ /* 0x000fe2000fffe0ff */
[----:B------:R-:W-:Y:S01]  /*7cb0*/  LOP3.LUT R60, R60, R2, RZ, 0x3c, !PT ;  /* 0x000000023c3c7212 */ /* 0x000fe200078e3cff */
[----:B------:R-:W-:Y:S01]  /*7cc0*/  UIADD3 UR25, UPT, UPT, UR38, UR4, URZ ;  /* 0x0000000426197290 */ /* 0x000fe2000fffe0ff */
[----:B------:R-:W-:Y:S02]  /*7cd0*/  LOP3.LUT R61, R61, R0, RZ, 0x3c, !PT ;  /* 0x000000003d3d7212 */ /* 0x000fe400078e3cff */
[----:B------:R-:W-:Y:S02]  /*7ce0*/  SEL R59, R59, RZ, P0 ;  /* 0x000000ff3b3b7207 */ /* 0x000fe40000000000 */
[----:B------:R-:W-:Y:S01]  /*7cf0*/  SEL R22, R22, RZ, P1 ;  /* 0x000000ff16167207 */ /* 0x000fe20000800000 */
[----:B------:R-:W-:Y:S06]  /*7d00*/  BRA.U UP0, `(.L_x_123) ;  /* 0xffffffd900b07547 */ /* 0x000fec000b83ffff */
[----:B------:R-:W-:-:S13]  /*7d10*/  R2UR UR4, R57 ;  /* 0x00000000390472ca */ /* 0x000fda00000e0000 */
[----:B------:R-:W-:-:S09]  /*7d20*/  UISETP.NE.AND UP0, UPT, UR4, URZ, UPT ;  /* 0x000000ff0400728c */ /* 0x000fd2000bf05270 */
[----:B------:R-:W-:Y:S05]  /*7d30*/  BRA.U !UP0, `(.L_x_124) ;  /* 0x0000000108487547 */ /* 0x000fea000b800000 */
[----:B------:R-:W1:Y:S02]  /*7d40*/  LDCU.64 UR4, c[0x0][0x890] ;  /* 0x00011200ff0477ac */ /* 0x000e640008000a00 */
[----:B-1----:R-:W-:-:S04]  /*7d50*/  UISETP.NE.U32.AND UP0, UPT, UR4, URZ, UPT ;  /* 0x000000ff0400728c */ /* 0x002fc8000bf05070 */
[----:B------:R-:W-:-:S09]  /*7d60*/  UISETP.NE.AND.EX UP0, UPT, UR5, URZ, UPT, UP0 ;  /* 0x000000ff0500728c */ /* 0x000fd2000bf05300 */
[----:B------:R-:W-:Y:S05]  /*7d70*/  BRA.U UP0, `(.L_x_125) ;  /* 0x00000001000c7547 */ /* 0x000fea000b800000 */
[----:B------:R-:W-:-:S13]  /*7d80*/  FSETP.NEU.AND P0, PT, R26, RZ, PT ;  /* 0x000000ff1a00720b */ /* 0x000fda0003f0d000 */
[----:B------:R-:W-:Y:S05]  /*7d90*/  @!P0 EXIT ;  /* 0x000000000000894d */ /* 0x000fea0003800000 */
[----:B------:R-:W-:Y:S05]  /*7da0*/  BRA `(.L_x_124) ;  /* 0x00000000002c7947 */ /* 0x000fea0003800000 */
.L_x_125:
[----:B------:R-:W-:Y:S01]  /*7db0*/  ISETP.NE.AND P0, PT, R58, RZ, PT ;  /* 0x000000ff3a00720c */ /* 0x000fe20003f05270 */
[----:B------:R-:W-:-:S12]  /*7dc0*/  BSSY.RECONVERGENT B0, `(.L_x_124) ;  /* 0x0000009000007945 */ /* 0x000fd80003800200 */
[----:B------:R-:W-:Y:S05]  /*7dd0*/  @P0 BRA `(.L_x_126) ;  /* 0x0000000000140947 */ /* 0x000fea0003800000 */
[----:B------:R-:W1:Y:S02]  /*7de0*/  LDCU.64 UR4, c[0x0][0x888] ;  /* 0x00011100ff0477ac */ /* 0x000e640008000a00 */
[----:B-1----:R-:W-:-:S04]  /*7df0*/  ISETP.NE.U32.AND P0, PT, RZ, UR4, PT ;  /* 0x00000004ff007c0c */ /* 0x002fc8000bf05070 */
[----:B------:R-:W-:-:S13]  /*7e00*/  ISETP.NE.AND.EX P0, PT, RZ, UR5, PT, P0 ;  /* 0x00000005ff007c0c */ /* 0x000fda000bf05300 */
[----:B------:R-:W-:Y:S05]  /*7e10*/  @!P0 EXIT ;  /* 0x000000000000894d */ /* 0x000fea0003800000 */
[----:B------:R-:W-:Y:S05]  /*7e20*/  BRA `(.L_x_127) ;  /* 0x0000000000087947 */ /* 0x000fea0003800000 */
.L_x_126:
[----:B------:R-:W-:-:S13]  /*7e30*/  FSETP.NEU.AND P0, PT, R26, RZ, PT ;  /* 0x000000ff1a00720b */ /* 0x000fda0003f0d000 */
[----:B------:R-:W-:Y:S05]  /*7e40*/  @!P0 EXIT ;  /* 0x000000000000894d */ /* 0x000fea0003800000 */
.L_x_127:
[----:B------:R-:W-:Y:S05]  /*7e50*/  BSYNC.RECONVERGENT B0 ;  /* 0x0000000000007941 */ /* 0x000fea0003800200 */
.L_x_124:
[----:B------:R-:W-:Y:S01]  /*7e60*/  ULEA UR4, UR52, UR44, 0x3 ;  /* 0x0000002c34047291 */ /* 0x000fe2000f8e18ff */
[----:B------:R-:W-:-:S04]  /*7e70*/  DEPBAR.LE SB0, 0x0 ;  /* 0x000080000000791a */ /* 0x000fc80000000000 */
[----:B------:R-:W-:-:S04]  /*7e80*/  UIADD3 UR4, UPT, UPT, UR4, 0x78, URZ ;  /* 0x0000007804047890 */ /* 0x000fc8000fffe0ff */
[----:B------:R-:W-:-:S09]  /*7e90*/  UPRMT UR4, UR54, 0x654, UR4 ;  /* 0x0000065436047896 */ /* 0x000fd20008000004 */
[----:B------:R-:W-:Y:S01]  /*7ea0*/  SYNCS.ARRIVE.TRANS64.RED.A1T0 RZ, [UR4], RZ ;  /* 0x000000ffffff79a7 */ /* 0x000fe20008100404 */
[----:B------:R-:W-:Y:S05]  /*7eb0*/  EXIT ;  /* 0x000000000000794d */ /* 0x000fea0003800000 */
.L_x_24:
[----:B--2---:R2:W3:Y:S02]  /*7ec0*/  SYNCS.PHASECHK.TRANS64.TRYWAIT P0, [R0+URZ+0x110], R2 ;  /* 0x00011002000075a7 */ /* 0x0044e400080011ff */
[----:B---3--:R-:W-:Y:S05]  /*7ed0*/  @!P0 NANOSLEEP.SYNCS 0x989680 ;  /* 0x009896800000895d */ /* 0x008fea0003900000 */
[----:B------:R-:W3:Y:S02]  /*7ee0*/  @!P0 SYNCS.PHASECHK.TRANS64 P0, [R0+URZ+0x110], R2 ;  /* 0x00011002000085a7 */ /* 0x000ee400080010ff */
[----:B---3--:R-:W-:Y:S05]  /*7ef0*/  @!P0 BRA `(.L_x_24) ;  /* 0xfffffffc00f08947 */ /* 0x008fea000383ffff */
[----:B------:R-:W-:Y:S05]  /*7f00*/  BRA `(.L_x_128) ;  /* 0xffffff9800c87947 */ /* 0x000fea000383ffff */
.L_x_27:
[----:B-1----:R-:W-:-:S07]  /*7f10*/  MOV R0, UR33 ;  /* 0x0000002100007c02 */ /* 0x002fce0008000f00 */
.L_x_129:
[----:B-1----:R1:W2:Y:S02]  /*7f20*/  SYNCS.PHASECHK.TRANS64.TRYWAIT P0, [R0+URZ+0x30], R3 ;  /* 0x00003003000075a7 */ /* 0x0022a400080011ff */
[----:B--2---:R-:W-:Y:S05]  /*7f30*/  @!P0 NANOSLEEP.SYNCS 0x989680 ;  /* 0x009896800000895d */ /* 0x004fea0003900000 */
[----:B------:R-:W2:Y:S02]  /*7f40*/  @!P0 SYNCS.PHASECHK.TRANS64 P0, [R0+URZ+0x30], R3 ;  /* 0x00003003000085a7 */ /* 0x000ea400080010ff */
[----:B--2---:R-:W-:Y:S05]  /*7f50*/  @!P0 BRA `(.L_x_129) ;  /* 0xfffffffc00f08947 */ /* 0x004fea000383ffff */
[----:B------:R-:W-:Y:S05]  /*7f60*/  BRA `(.L_x_26) ;  /* 0xffffff9c00147947 */ /* 0x000fea000383ffff */
.L_x_36:
[----:B-1----:R-:W-:-:S07]  /*7f70*/  MOV R0, UR33 ;  /* 0x0000002100007c02 */ /* 0x002fce0008000f00 */
.L_x_130:
[----:B-1----:R1:W2:Y:S02]  /*7f80*/  SYNCS.PHASECHK.TRANS64.TRYWAIT P0, [R0+URZ+0x30], R3 ;  /* 0x00003003000075a7 */ /* 0x0022a400080011ff */
[----:B--2---:R-:W-:Y:S05]  /*7f90*/  @!P0 NANOSLEEP.SYNCS 0x989680 ;  /* 0x009896800000895d */ /* 0x004fea0003900000 */
[----:B------:R-:W2:Y:S02]  /*7fa0*/  @!P0 SYNCS.PHASECHK.TRANS64 P0, [R0+URZ+0x30], R3 ;  /* 0x00003003000085a7 */ /* 0x000ea400080010ff */
[----:B--2---:R-:W-:Y:S05]  /*7fb0*/  @!P0 BRA `(.L_x_130) ;  /* 0xfffffffc00f08947 */ /* 0x004fea000383ffff */
[----:B------:R-:W-:Y:S05]  /*7fc0*/  BRA `(.L_x_35) ;  /* 0xffffffa000247947 */ /* 0x000fea000383ffff */
.L_x_43:
[----:B-1----:R1:W4:Y:S02]  /*7fd0*/  SYNCS.PHASECHK.TRANS64.TRYWAIT P0, [R3+URZ+0xa0], R0 ;  /* 0x0000a000030075a7 */ /* 0x00232400080011ff */
[----:B----4-:R-:W-:Y:S05]  /*7fe0*/  @!P0 NANOSLEEP.SYNCS 0x989680 ;  /* 0x009896800000895d */ /* 0x010fea0003900000 */
[----:B------:R-:W4:Y:S02]  /*7ff0*/  @!P0 SYNCS.PHASECHK.TRANS64 P0, [R3+URZ+0xa0], R0 ;  /* 0x0000a000030085a7 */ /* 0x000f2400080010ff */
[----:B----4-:R-:W-:Y:S05]  /*8000*/  @!P0 BRA `(.L_x_43) ;  /* 0xfffffffc00f08947 */ /* 0x010fea000383ffff */
[----:B------:R-:W-:Y:S05]  /*8010*/  BRA `(.L_x_131) ;  /* 0xffffffa400147947 */ /* 0x000fea000383ffff */
.L_x_47:
[----:B------:R-:W-:-:S07]  /*8020*/  MOV R0, UR4 ;  /* 0x0000000400007c02 */ /* 0x000fce0008000f00 */
.L_x_132:
[----:B-1----:R1:W2:Y:S02]  /*8030*/  SYNCS.PHASECHK.TRANS64.TRYWAIT P0, [R0+URZ], R2 ;  /* 0x00000002000075a7 */ /* 0x0022a400080011ff */
[----:B--2---:R-:W-:Y:S05]  /*8040*/  @!P0 NANOSLEEP.SYNCS 0x989680 ;  /* 0x009896800000895d */ /* 0x004fea0003900000 */
[----:B------:R-:W2:Y:S02]  /*8050*/  @!P0 SYNCS.PHASECHK.TRANS64 P0, [R0+URZ], R2 ;  /* 0x00000002000085a7 */ /* 0x000ea400080010ff */
[----:B--2---:R-:W-:Y:S05]  /*8060*/  @!P0 BRA `(.L_x_132) ;  /* 0xfffffffc00f08947 */ /* 0x004fea000383ffff */
[----:B------:R-:W-:Y:S05]  /*8070*/  BRA `(.L_x_133) ;  /* 0xffffffa800c07947 */ /* 0x000fea000383ffff */
.L_x_48:
[----:B------:R-:W-:-:S07]  /*8080*/  MOV R0, UR5 ;  /* 0x0000000500007c02 */ /* 0x000fce0008000f00 */
.L_x_134:
[----:B-1----:R1:W2:Y:S02]  /*8090*/  SYNCS.PHASECHK.TRANS64.TRYWAIT P0, [R0+URZ], R3 ;  /* 0x00000003000075a7 */ /* 0x0022a400080011ff */
[----:B--2---:R-:W-:Y:S05]  /*80a0*/  @!P0 NANOSLEEP.SYNCS 0x989680 ;  /* 0x009896800000895d */ /* 0x004fea0003900000 */
[----:B------:R-:W2:Y:S02]  /*80b0*/  @!P0 SYNCS.PHASECHK.TRANS64 P0, [R0+URZ], R3 ;  /* 0x00000003000085a7 */ /* 0x000ea400080010ff */
[----:B--2---:R-:W-:Y:S05]  /*80c0*/  @!P0 BRA `(.L_x_134) ;  /* 0xfffffffc00f08947 */ /* 0x004fea000383ffff */
[----:B------:R-:W-:Y:S05]  /*80d0*/  BRA `(.L_x_135) ;  /* 0xffffffa800cc7947 */ /* 0x000fea000383ffff */
.L_x_49:
[----:B------:R-:W-:-:S07]  /*80e0*/  MOV R0, UR5 ;  /* 0x0000000500007c02 */ /* 0x000fce0008000f00 */
.L_x_136:
[----:B-1----:R1:W2:Y:S02]  /*80f0*/  SYNCS.PHASECHK.TRANS64.TRYWAIT P0, [R0+URZ], R3 ;  /* 0x00000003000075a7 */ /* 0x0022a400080011ff */
[----:B--2---:R-:W-:Y:S05]  /*8100*/  @!P0 NANOSLEEP.SYNCS 0x989680 ;  /* 0x009896800000895d */ /* 0x004fea0003900000 */
[----:B------:R-:W2:Y:S02]  /*8110*/  @!P0 SYNCS.PHASECHK.TRANS64 P0, [R0+URZ], R3 ;  /* 0x00000003000085a7 */ /* 0x000ea400080010ff */
[----:B--2---:R-:W-:Y:S05]  /*8120*/  @!P0 BRA `(.L_x_136) ;  /* 0xfffffffc00f08947 */ /* 0x004fea000383ffff */
[----:B------:R-:W-:Y:S05]  /*8130*/  BRA `(.L_x_137) ;  /* 0xffffffa800d87947 */ /* 0x000fea000383ffff */
.L_x_50:
[----:B------:R-:W-:-:S07]  /*8140*/  MOV R0, UR5 ;  /* 0x0000000500007c02 */ /* 0x000fce0008000f00 */
.L_x_138:
[----:B-1----:R1:W2:Y:S02]  /*8150*/  SYNCS.PHASECHK.TRANS64.TRYWAIT P0, [R0+URZ], R3 ;  /* 0x00000003000075a7 */ /* 0x0022a400080011ff */
[----:B--2---:R-:W-:Y:S05]  /*8160*/  @!P0 NANOSLEEP.SYNCS 0x989680 ;  /* 0x009896800000895d */ /* 0x004fea0003900000 */
[----:B------:R-:W2:Y:S02]  /*8170*/  @!P0 SYNCS.PHASECHK.TRANS64 P0, [R0+URZ], R3 ;  /* 0x00000003000085a7 */ /* 0x000ea400080010ff */
[----:B--2---:R-:W-:Y:S05]  /*8180*/  @!P0 BRA `(.L_x_138) ;  /* 0xfffffffc00f08947 */ /* 0x004fea000383ffff */
[----:B------:R-:W-:Y:S05]  /*8190*/  BRA `(.L_x_139) ;  /* 0xffffffa800e47947 */ /* 0x000fea000383ffff */
.L_x_51:
[----:B------:R-:W-:-:S07]  /*81a0*/  MOV R0, UR5 ;  /* 0x0000000500007c02 */ /* 0x000fce0008000f00 */
.L_x_140:
[----:B-1----:R1:W2:Y:S02]  /*81b0*/  SYNCS.PHASECHK.TRANS64.TRYWAIT P0, [R0+URZ], R3 ;  /* 0x00000003000075a7 */ /* 0x0022a400080011ff */
[----:B--2---:R-:W-:Y:S05]  /*81c0*/  @!P0 NANOSLEEP.SYNCS 0x989680 ;  /* 0x009896800000895d */ /* 0x004fea0003900000 */
[----:B------:R-:W2:Y:S02]  /*81d0*/  @!P0 SYNCS.PHASECHK.TRANS64 P0, [R0+URZ], R3 ;  /* 0x00000003000085a7 */ /* 0x000ea400080010ff */
[----:B--2---:R-:W-:Y:S05]  /*81e0*/  @!P0 BRA `(.L_x_140) ;  /* 0xfffffffc00f08947 */ /* 0x004fea000383ffff */
[----:B------:R-:W-:Y:S05]  /*81f0*/  BRA `(.L_x_141) ;  /* 0xffffffa800f07947 */ /* 0x000fea000383ffff */
.L_x_54:
[----:B--2---:R2:W3:Y:S02]  /*8200*/  SYNCS.PHASECHK.TRANS64.TRYWAIT P0, [R2+URZ+0x100], R4 ;  /* 0x00010004020075a7 */ /* 0x0044e400080011ff */
[----:B---3--:R-:W-:Y:S05]  /*8210*/  @!P0 NANOSLEEP.SYNCS 0x989680 ;  /* 0x009896800000895d */ /* 0x008fea0003900000 */
[----:B------:R-:W3:Y:S02]  /*8220*/  @!P0 SYNCS.PHASECHK.TRANS64 P0, [R2+URZ+0x100], R4 ;  /* 0x00010004020085a7 */ /* 0x000ee400080010ff */
[----:B---3--:R-:W-:Y:S05]  /*8230*/  @!P0 BRA `(.L_x_54) ;  /* 0xfffffffc00f08947 */ /* 0x008fea000383ffff */
[----:B------:R-:W-:Y:S05]  /*8240*/  BRA `(.L_x_142) ;  /* 0xffffffac004c7947 */ /* 0x000fea000383ffff */
.L_x_55:
[----:B------:R-:W-:-:S07]  /*8250*/  MOV R2, UR4 ;  /* 0x0000000400027c02 */ /* 0x000fce0008000f00 */
.L_x_143:
[----:B--2---:R2:W3:Y:S02]  /*8260*/  SYNCS.PHASECHK.TRANS64.TRYWAIT P0, [R2+URZ+0xb0], R5 ;  /* 0x0000b005020075a7 */ /* 0x0044e400080011ff */
[----:B---3--:R-:W-:Y:S05]  /*8270*/  @!P0 NANOSLEEP.SYNCS 0x989680 ;  /* 0x009896800000895d */ /* 0x008fea0003900000 */
[----:B------:R-:W3:Y:S02]  /*8280*/  @!P0 SYNCS.PHASECHK.TRANS64 P0, [R2+URZ+0xb0], R5 ;  /* 0x0000b005020085a7 */ /* 0x000ee400080010ff */
[----:B---3--:R-:W-:Y:S05]  /*8290*/  @!P0 BRA `(.L_x_143) ;  /* 0xfffffffc00f08947 */ /* 0x008fea000383ffff */
[----:B------:R-:W-:Y:S05]  /*82a0*/  BRA `(.L_x_144) ;  /* 0xffffffac005c7947 */ /* 0x000fea000383ffff */
.L_x_56:
[----:B--2---:R2:W3:Y:S02]  /*82b0*/  SYNCS.PHASECHK.TRANS64.TRYWAIT P1, [R2+URZ+0xa0], R4 ;  /* 0x0000a004020075a7 */ /* 0x0044e400080211ff */
[----:B---3--:R-:W-:Y:S05]  /*82c0*/  @!P1 NANOSLEEP.SYNCS 0x989680 ;  /* 0x009896800000995d */ /* 0x008fea0003900000 */
[----:B------:R-:W3:Y:S02]  /*82d0*/  @!P1 SYNCS.PHASECHK.TRANS64 P1, [R2+URZ+0xa0], R4 ;  /* 0x0000a004020095a7 */ /* 0x000ee400080210ff */
[----:B---3--:R-:W-:Y:S05]  /*82e0*/  @!P1 BRA `(.L_x_56) ;  /* 0xfffffffc00f09947 */ /* 0x008fea000383ffff */
[----:B------:R-:W-:Y:S05]  /*82f0*/  BRA `(.L_x_145) ;  /* 0xffffffac008c7947 */ /* 0x000fea000383ffff */
.L_x_59:
[----:B------:R-:W-:-:S07]  /*8300*/  MOV R0, UR4 ;  /* 0x0000000400007c02 */ /* 0x000fce0008000f00 */
.L_x_146:
[----:B--2---:R2:W3:Y:S02]  /*8310*/  SYNCS.PHASECHK.TRANS64.TRYWAIT P0, [R0+URZ+0xb0], R2 ;  /* 0x0000b002000075a7 */ /* 0x0044e400080011ff */
[----:B---3--:R-:W-:Y:S05]  /*8320*/  @!P0 NANOSLEEP.SYNCS 0x989680 ;  /* 0x009896800000895d */ /* 0x008fea0003900000 */
[----:B------:R-:W3:Y:S02]  /*8330*/  @!P0 SYNCS.PHASECHK.TRANS64 P0, [R0+URZ+0xb0], R2 ;  /* 0x0000b002000085a7 */ /* 0x000ee400080010ff */
[----:B---3--:R-:W-:Y:S05]  /*8340*/  @!P0 BRA `(.L_x_146) ;  /* 0xfffffffc00f08947 */ /* 0x008fea000383ffff */
[----:B------:R-:W-:Y:S05]  /*8350*/  BRA `(.L_x_58) ;  /* 0xffffffac00e07947 */ /* 0x000fea000383ffff */
.L_x_66:
[----:B-1----:R1:W2:Y:S02]  /*8360*/  SYNCS.PHASECHK.TRANS64.TRYWAIT P1, [R0+URZ+0xa0], R2 ;  /* 0x0000a002000075a7 */ /* 0x0022a400080211ff */
[----:B--2---:R-:W-:Y:S05]  /*8370*/  @!P1 NANOSLEEP.SYNCS 0x989680 ;  /* 0x009896800000995d */ /* 0x004fea0003900000 */
[----:B------:R-:W2:Y:S02]  /*8380*/  @!P1 SYNCS.PHASECHK.TRANS64 P1, [R0+URZ+0xa0], R2 ;  /* 0x0000a002000095a7 */ /* 0x000ea400080210ff */
[----:B--2---:R-:W-:Y:S05]  /*8390*/  @!P1 BRA `(.L_x_66) ;  /* 0xfffffffc00f09947 */ /* 0x004fea000383ffff */
[----:B------:R-:W-:Y:S05]  /*83a0*/  BRA `(.L_x_147) ;  /* 0xffffffb400747947 */ /* 0x000fea000383ffff */
.L_x_67:
[----:B------:R-:W-:-:S07]  /*83b0*/  MOV R2, UR46 ;  /* 0x0000002e00027c02 */ /* 0x000fce0008000f00 */
.L_x_148:
[----:B-1----:R1:W2:Y:S02]  /*83c0*/  SYNCS.PHASECHK.TRANS64.TRYWAIT P0, [R2+URZ+0xe0], R0 ;  /* 0x0000e000020075a7 */ /* 0x0022a400080011ff */
[----:B--2---:R-:W-:Y:S05]  /*83d0*/  @!P0 NANOSLEEP.SYNCS 0x989680 ;  /* 0x009896800000895d */ /* 0x004fea0003900000 */
[----:B------:R-:W2:Y:S02]  /*83e0*/  @!P0 SYNCS.PHASECHK.TRANS64 P0, [R2+URZ+0xe0], R0 ;  /* 0x0000e000020085a7 */ /* 0x000ea400080010ff */
[----:B--2---:R-:W-:Y:S05]  /*83f0*/  @!P0 BRA `(.L_x_148) ;  /* 0xfffffffc00f08947 */ /* 0x004fea000383ffff */
[----:B------:R-:W-:Y:S05]  /*8400*/  BRA `(.L_x_149) ;  /* 0xffffffb400c47947 */ /* 0x000fea000383ffff */
.L_x_70:
[----:B------:R-:W-:Y:S07]  /*8410*/  MOV R0, UR7 ;  /* 0x0000000700007c02 */ /* 0x000fee0008000f00 */
.L_x_150:
[----:B-1----:R1:W2:Y:S02]  /*8420*/  SYNCS.PHASECHK.TRANS64.TRYWAIT P0, [R0+URZ], R2 ;  /* 0x00000002000075a7 */ /* 0x0022a400080011ff */
[----:B--2---:R-:W-:Y:S05]  /*8430*/  @!P0 NANOSLEEP.SYNCS 0x989680 ;  /* 0x009896800000895d */ /* 0x004fea0003900000 */
[----:B------:R-:W2:Y:S02]  /*8440*/  @!P0 SYNCS.PHASECHK.TRANS64 P0, [R0+URZ], R2 ;  /* 0x00000002000085a7 */ /* 0x000ea400080010ff */
[----:B--2---:R-:W-:Y:S05]  /*8450*/  @!P0 BRA `(.L_x_150) ;  /* 0xfffffffc00f08947 */ /* 0x004fea000383ffff */
[----:B------:R-:W-:Y:S05]  /*8460*/  BRA `(.L_x_69) ;  /* 0xffffffb400e07947 */ /* 0x000fea000383ffff */
.L_x_73:
[----:B------:R-:W-:-:S07]  /*8470*/  MOV R0, UR4 ;  /* 0x0000000400007c02 */ /* 0x000fce0008000f00 */
.L_x_151:
[----:B--2---:R2:W4:Y:S02]  /*8480*/  SYNCS.PHASECHK.TRANS64.TRYWAIT P0, [R0+URZ], R2 ;  /* 0x00000002000075a7 */ /* 0x00452400080011ff */
[----:B----4-:R-:W-:Y:S05]  /*8490*/  @!P0 NANOSLEEP.SYNCS 0x989680 ;  /* 0x009896800000895d */ /* 0x010fea0003900000 */
[----:B------:R-:W4:Y:S02]  /*84a0*/  @!P0 SYNCS.PHASECHK.TRANS64 P0, [R0+URZ], R2 ;  /* 0x00000002000085a7 */ /* 0x000f2400080010ff */
[----:B----4-:R-:W-:Y:S05]  /*84b0*/  @!P0 BRA `(.L_x_151) ;  /* 0xfffffffc00f08947 */ /* 0x010fea000383ffff */
[----:B------:R-:W-:Y:S05]  /*84c0*/  BRA `(.L_x_152) ;  /* 0xffffffbc000c7947 */ /* 0x000fea000383ffff */
.L_x_74:
[----:B------:R-:W-:-:S07]  /*84d0*/  MOV R0, UR5 ;  /* 0x0000000500007c02 */ /* 0x000fce0008000f00 */
.L_x_153:
[----:B-1----:R1:W2:Y:S02]  /*84e0*/  SYNCS.PHASECHK.TRANS64.TRYWAIT P0, [R0+URZ], R3 ;  /* 0x00000003000075a7 */ /* 0x0022a400080011ff */
[----:B--2---:R-:W-:Y:S05]  /*84f0*/  @!P0 NANOSLEEP.SYNCS 0x989680 ;  /* 0x009896800000895d */ /* 0x004fea0003900000 */
[----:B------:R-:W2:Y:S02]  /*8500*/  @!P0 SYNCS.PHASECHK.TRANS64 P0, [R0+URZ], R3 ;  /* 0x00000003000085a7 */ /* 0x000ea400080010ff */
[----:B--2---:R-:W-:Y:S05]  /*8510*/  @!P0 BRA `(.L_x_153) ;  /* 0xfffffffc00f08947 */ /* 0x004fea000383ffff */
[----:B------:R-:W-:Y:S05]  /*8520*/  BRA `(.L_x_154) ;  /* 0xffffffbc00187947 */ /* 0x000fea000383ffff */
.L_x_75:
[----:B------:R-:W-:-:S07]  /*8530*/  MOV R0, UR5 ;  /* 0x0000000500007c02 */ /* 0x000fce0008000f00 */
.L_x_155:
[----:B-1----:R1:W2:Y:S02]  /*8540*/  SYNCS.PHASECHK.TRANS64.TRYWAIT P0, [R0+URZ], R3 ;  /* 0x00000003000075a7 */ /* 0x0022a400080011ff */
[----:B--2---:R-:W-:Y:S05]  /*8550*/  @!P0 NANOSLEEP.SYNCS 0x989680 ;  /* 0x009896800000895d */ /* 0x004fea0003900000 */
[----:B------:R-:W2:Y:S02]  /*8560*/  @!P0 SYNCS.PHASECHK.TRANS64 P0, [R0+URZ], R3 ;  /* 0x00000003000085a7 */ /* 0x000ea400080010ff */
[----:B--2---:R-:W-:Y:S05]  /*8570*/  @!P0 BRA `(.L_x_155) ;  /* 0xfffffffc00f08947 */ /* 0x004fea000383ffff */
[----:B------:R-:W-:Y:S05]  /*8580*/  BRA `(.L_x_156) ;  /* 0xffffffbc00247947 */ /* 0x000fea000383ffff */
.L_x_76:
[----:B-1----:R-:W-:-:S07]  /*8590*/  MOV R0, UR4 ;  /* 0x0000000400007c02 */ /* 0x002fce0008000f00 */
.L_x_157:
[----:B-1----:R1:W2:Y:S02]  /*85a0*/  SYNCS.PHASECHK.TRANS64.TRYWAIT P0, [R0+URZ], R2 ;  /* 0x00000002000075a7 */ /* 0x0022a400080011ff */
[----:B--2---:R-:W-:Y:S05]  /*85b0*/  @!P0 NANOSLEEP.SYNCS 0x989680 ;  /* 0x009896800000895d */ /* 0x004fea0003900000 */
[----:B------:R-:W2:Y:S02]  /*85c0*/  @!P0 SYNCS.PHASECHK.TRANS64 P0, [R0+URZ], R2 ;  /* 0x00000002000085a7 */ /* 0x000ea400080010ff */
[----:B--2---:R-:W-:Y:S05]  /*85d0*/  @!P0 BRA `(.L_x_157) ;  /* 0xfffffffc00f08947 */ /* 0x004fea000383ffff */
[----:B------:R-:W-:Y:S05]  /*85e0*/  BRA `(.L_x_158) ;  /* 0xffffffbc00307947 */ /* 0x000fea000383ffff */
.L_x_81:
[----:B---3--:R3:W4:Y:S02]  /*85f0*/  SYNCS.PHASECHK.TRANS64.TRYWAIT P0, [R12+URZ+0xa0], R0 ;  /* 0x0000a0000c0075a7 */ /* 0x00872400080011ff */
[----:B----4-:R-:W-:Y:S05]  /*8600*/  @!P0 NANOSLEEP.SYNCS 0x989680 ;  /* 0x009896800000895d */ /* 0x010fea0003900000 */
[----:B------:R-:W4:Y:S02]  /*8610*/  @!P0 SYNCS.PHASECHK.TRANS64 P0, [R12+URZ+0xa0], R0 ;  /* 0x0000a0000c0085a7 */ /* 0x000f2400080010ff */
[----:B----4-:R-:W-:Y:S05]  /*8620*/  @!P0 BRA `(.L_x_81) ;  /* 0xfffffffc00f08947 */ /* 0x010fea000383ffff */
[----:B------:R-:W-:Y:S05]  /*8630*/  BRA `(.L_x_159) ;  /* 0xffffffc000407947 */ /* 0x000fea000383ffff */
.L_x_84:
[----:B-1----:R-:W-:Y:S07]  /*8640*/  MOV R0, UR24 ;  /* 0x0000001800007c02 */ /* 0x002fee0008000f00 */
.L_x_160:
[----:B-1----:R1:W3:Y:S02]  /*8650*/  SYNCS.PHASECHK.TRANS64.TRYWAIT P2, [R0+URZ+0x98], R6 ;  /* 0x00009806000075a7 */ /* 0x0022e400080411ff */
[----:B---3--:R-:W-:Y:S05]  /*8660*/  @!P2 NANOSLEEP.SYNCS 0x989680 ;  /* 0x009896800000a95d */ /* 0x008fea0003900000 */
[----:B------:R-:W3:Y:S02]  /*8670*/  @!P2 SYNCS.PHASECHK.TRANS64 P2, [R0+URZ+0x98], R6 ;  /* 0x000098060000a5a7 */ /* 0x000ee400080410ff */
[----:B---3--:R-:W-:Y:S05]  /*8680*/  @!P2 BRA `(.L_x_160) ;  /* 0xfffffffc00f0a947 */ /* 0x008fea000383ffff */
[----:B------:R-:W-:Y:S05]  /*8690*/  BRA `(.L_x_83) ;  /* 0xffffffc400a47947 */ /* 0x000fea000383ffff */
.L_x_87:
[----:B------:R-:W-:Y:S07]  /*86a0*/  MOV R0, UR4 ;  /* 0x0000000400007c02 */ /* 0x000fee0008000f00 */
.L_x_161:
[----:B-1----:R1:W3:Y:S02]  /*86b0*/  SYNCS.PHASECHK.TRANS64.TRYWAIT P0, [R0+URZ+0x78], R9 ;  /* 0x00007809000075a7 */ /* 0x0022e400080011ff */
[----:B---3--:R-:W-:Y:S05]  /*86c0*/  @!P0 NANOSLEEP.SYNCS 0x989680 ;  /* 0x009896800000895d */ /* 0x008fea0003900000 */
[----:B------:R-:W3:Y:S02]  /*86d0*/  @!P0 SYNCS.PHASECHK.TRANS64 P0, [R0+URZ+0x78], R9 ;  /* 0x00007809000085a7 */ /* 0x000ee400080010ff */
[----:B---3--:R-:W-:Y:S05]  /*86e0*/  @!P0 BRA `(.L_x_161) ;  /* 0xfffffffc00f08947 */ /* 0x008fea000383ffff */
[----:B------:R-:W-:Y:S05]  /*86f0*/  BRA `(.L_x_162) ;  /* 0xffffffc800047947 */ /* 0x000fea000383ffff */
.L_x_88:
[----:B------:R-:W-:Y:S07]  /*8700*/  MOV R6, UR5 ;  /* 0x0000000500067c02 */ /* 0x000fee0008000f00 */
.L_x_163:
[----:B-1----:R1:W3:Y:S02]  /*8710*/  SYNCS.PHASECHK.TRANS64.TRYWAIT P0, [R6+URZ+0x78], R0 ;  /* 0x00007800060075a7 */ /* 0x0022e400080011ff */
[----:B---3--:R-:W-:Y:S05]  /*8720*/  @!P0 NANOSLEEP.SYNCS 0x989680 ;  /* 0x009896800000895d */ /* 0x008fea0003900000 */
[----:B------:R-:W3:Y:S02]  /*8730*/  @!P0 SYNCS.PHASECHK.TRANS64 P0, [R6+URZ+0x78], R0 ;  /* 0x00007800060085a7 */ /* 0x000ee400080010ff */
[----:B---3--:R-:W-:Y:S05]  /*8740*/  @!P0 BRA `(.L_x_163) ;  /* 0xfffffffc00f08947 */ /* 0x008fea000383ffff */
[----:B------:R-:W-:Y:S05]  /*8750*/  BRA `(.L_x_164) ;  /* 0xffffffc800607947 */ /* 0x000fea000383ffff */
.L_x_90:
[----:B------:R-:W-:-:S07]  /*8760*/  MOV R0, UR4 ;  /* 0x0000000400007c02 */ /* 0x000fce0008000f00 */
.L_x_165:
[----:B-1----:R1:W4:Y:S02]  /*8770*/  SYNCS.PHASECHK.TRANS64.TRYWAIT P0, [R0+URZ], R2 ;  /* 0x00000002000075a7 */ /* 0x00232400080011ff */
[----:B----4-:R-:W-:Y:S05]  /*8780*/  @!P0 NANOSLEEP.SYNCS 0x989680 ;  /* 0x009896800000895d */ /* 0x010fea0003900000 */
[----:B------:R-:W4:Y:S02]  /*8790*/  @!P0 SYNCS.PHASECHK.TRANS64 P0, [R0+URZ], R2 ;  /* 0x00000002000085a7 */ /* 0x000f2400080010ff */
[----:B----4-:R-:W-:Y:S05]  /*87a0*/  @!P0 BRA `(.L_x_165) ;  /* 0xfffffffc00f08947 */ /* 0x010fea000383ffff */
[----:B------:R-:W-:Y:S05]  /*87b0*/  BRA `(.L_x_166) ;  /* 0xffffffc800f07947 */ /* 0x000fea000383ffff */
.L_x_91:
[----:B------:R-:W-:-:S07]  /*87c0*/  MOV R0, UR5 ;  /* 0x0000000500007c02 */ /* 0x000fce0008000f00 */
.L_x_167:
[----:B-1----:R1:W4:Y:S02]  /*87d0*/  SYNCS.PHASECHK.TRANS64.TRYWAIT P0, [R0+URZ], R2 ;  /* 0x00000002000075a7 */ /* 0x00232400080011ff */
[----:B----4-:R-:W-:Y:S05]  /*87e0*/  @!P0 NANOSLEEP.SYNCS 0x989680 ;  /* 0x009896800000895d */ /* 0x010fea0003900000 */
[----:B------:R-:W4:Y:S02]  /*87f0*/  @!P0 SYNCS.PHASECHK.TRANS64 P0, [R0+URZ], R2 ;  /* 0x00000002000085a7 */ /* 0x000f2400080010ff */
[----:B----4-:R-:W-:Y:S05]  /*8800*/  @!P0 BRA `(.L_x_167) ;  /* 0xfffffffc00f08947 */ /* 0x010fea000383ffff */
[----:B------:R-:W-:Y:S05]  /*8810*/  BRA `(.L_x_168) ;  /* 0xffffffc800fc7947 */ /* 0x000fea000383ffff */
.L_x_93:
[----:B-1----:R1:W2:Y:S02]  /*8820*/  SYNCS.PHASECHK.TRANS64.TRYWAIT P0, [R0+URZ+0xa0], R2 ;  /* 0x0000a002000075a7 */ /* 0x0022a400080011ff */
[----:B--2---:R-:W-:Y:S05]  /*8830*/  @!P0 NANOSLEEP.SYNCS 0x989680 ;  /* 0x009896800000895d */ /* 0x004fea0003900000 */
[----:B------:R-:W2:Y:S02]  /*8840*/  @!P0 SYNCS.PHASECHK.TRANS64 P0, [R0+URZ+0xa0], R2 ;  /* 0x0000a002000085a7 */ /* 0x000ea400080010ff */
[----:B--2---:R-:W-:Y:S05]  /*8850*/  @!P0 BRA `(.L_x_93) ;  /* 0xfffffffc00f08947 */ /* 0x004fea000383ffff */
[----:B------:R-:W-:Y:S05]  /*8860*/  BRA `(.L_x_169) ;  /* 0xffffffcc00ec7947 */ /* 0x000fea000383ffff */
.L_x_103:
[----:B-1----:R1:W3:Y:S02]  /*8870*/  SYNCS.PHASECHK.TRANS64.TRYWAIT P1, [R2+URZ+0x60], R0 ;  /* 0x00006000020075a7 */ /* 0x0022e400080211ff */
[----:B---3--:R-:W-:Y:S05]  /*8880*/  @!P1 NANOSLEEP.SYNCS 0x989680 ;  /* 0x009896800000995d */ /* 0x008fea0003900000 */
[----:B------:R-:W3:Y:S02]  /*8890*/  @!P1 SYNCS.PHASECHK.TRANS64 P1, [R2+URZ+0x60], R0 ;  /* 0x00006000020095a7 */ /* 0x000ee400080210ff */
[----:B---3--:R-:W-:Y:S05]  /*88a0*/  @!P1 BRA `(.L_x_103) ;  /* 0xfffffffc00f09947 */ /* 0x008fea000383ffff */
[----:B------:R-:W-:Y:S05]  /*88b0*/  BRA `(.L_x_102) ;  /* 0xffffffdc006c7947 */ /* 0x000fea000383ffff */
.L_x_105:
[----:B--2---:R2:W3:Y:S02]  /*88c0*/  SYNCS.PHASECHK.TRANS64.TRYWAIT P0, [R71+URZ+0xc0], R3 ;  /* 0x0000c003470075a7 */ /* 0x0044e400080011ff */
[----:B---3--:R-:W-:Y:S05]  /*88d0*/  @!P0 NANOSLEEP.SYNCS 0x989680 ;  /* 0x009896800000895d */ /* 0x008fea0003900000 */
[----:B------:R-:W3:Y:S02]  /*88e0*/  @!P0 SYNCS.PHASECHK.TRANS64 P0, [R71+URZ+0xc0], R3 ;  /* 0x0000c003470085a7 */ /* 0x000ee400080010ff */
[----:B---3--:R-:W-:Y:S05]  /*88f0*/  @!P0 BRA `(.L_x_105) ;  /* 0xfffffffc00f08947 */ /* 0x008fea000383ffff */
[----:B------:R-:W-:Y:S05]  /*8900*/  BRA `(.L_x_104) ;  /* 0xffffffdc00e47947 */ /* 0x000fea000383ffff */
.L_x_116:
[----:B-1----:R1:W2:Y:S02]  /*8910*/  SYNCS.PHASECHK.TRANS64.TRYWAIT P0, [R2+URZ+0x60], R74 ;  /* 0x0000604a020075a7 */ /* 0x0022a400080011ff */
[----:B--2---:R-:W-:Y:S05]  /*8920*/  @!P0 NANOSLEEP.SYNCS 0x989680 ;  /* 0x009896800000895d */ /* 0x004fea0003900000 */
[----:B------:R-:W2:Y:S02]  /*8930*/  @!P0 SYNCS.PHASECHK.TRANS64 P0, [R2+URZ+0x60], R74 ;  /* 0x0000604a020085a7 */ /* 0x000ea400080010ff */
[----:B--2---:R-:W-:Y:S05]  /*8940*/  @!P0 BRA `(.L_x_116) ;  /* 0xfffffffc00f08947 */ /* 0x004fea000383ffff */
[----:B------:R-:W-:Y:S05]  /*8950*/  BRA `(.L_x_115) ;  /* 0xffffffe800307947 */ /* 0x000fea000383ffff */
        .weak           $__internal_0_$__cuda_sm10x_tcgen05_guardrail_trap_col_being_dealloced_not_returned_by_alloc
        .type           $__internal_0_$__cuda_sm10x_tcgen05_guardrail_trap_col_being_dealloced_not_returned_by_alloc,@function
        .size           $__internal_0_$__cuda_sm10x_tcgen05_guardrail_trap_col_being_dealloced_not_returned_by_alloc,($__internal_1_$__cuda_sm10x_tcgen05_guardrail_trap_phase_invalid_during_alloc - $__internal_0_$__cuda_sm10x_tcgen05_guardrail_trap_col_being_dealloced_not_returned_by_alloc)
$__internal_0_$__cuda_sm10x_tcgen05_guardrail_trap_col_being_dealloced_not_returned_by_alloc:
[----:B------:R-:W-:Y:S05]  /*8960*/  BPT.TRAP 0x1 ;  /* 0x000000040000795c */ /* 0x000fea0000300000 */
[----:B------:R-:W-:-:S04]  /*8970*/  HFMA2 R3, -RZ, RZ, 0, 0 ;  /* 0x00000000ff037431 */ /* 0x000fc800000001ff */
[----:B------:R-:W-:Y:S05]  /*8980*/  RET.REL.NODEC R2 `(_ZN7cutlass13device_kernelINS_4gemm6kernel13GemmUniversalIN4cute5tupleIJiiiiEEENS1_10collective13CollectiveMmaINS1_35MainloopSm100TmaUmmaWarpSpecializedILi6ELi2ELi4ENS5_IJNS4_1CILi2EEESB_NSA_ILi1EEEEEEEENS5_IJNSA_ILi64EEESF_SF_EEENS_10tfloat32_tENS5_IJlSC_lEEESH_SI_NS4_8TiledMMAINS4_8MMA_AtomIJNS4_17SM100_MMA_TF32_SSISH_SH_fLi64ELi64ELNS4_4UMMA5MajorE0ELSN_0ELNSM_7ScaleInE0ELSO_0EEEEEENS4_6LayoutINS5_IJSC_SC_SC_EEENS5_IJNSA_ILi0EEEST_ST_EEEEENS5_IJNS4_10UnderscoreESW_SW_EEEEENS4_23SM90_TMA_LOAD_MULTICASTENS4_14ComposedLayoutINS4_7SwizzleILi3ELi4ELi3EEENS4_18smem_ptr_flag_bitsILi32EEENSR_INS5_IJNSA_ILi8EEENSA_ILi32EEEEEENS5_IJS16_SC_EEEEEEEvNS4_8identityESZ_S1A_vS1B_EENS_8epilogue10collective18CollectiveEpilogueINS1D_23Sm100TmaWarpSpecializedILi3ELi2ELi16ELb1ELb0EEEJSG_NS5_IJNSR_ISF_SC_EENSR_IS16_SC_EEEEESH_SI_SH_SI_NS1D_6fusion15FusionCallbacksIS1H_NS1L_17LinearCombinationISH_fSH_fLNS_15FloatRoundStyleE2EEESG_S1K_JEEENS4_5SM1004TMEM4LOAD26SM100_TMEM_LOAD_16dp128b8xENS4_13SM90_TMA_LOADES1A_NS4_17SM75_U32x4_LDSM_NENS4_14SM90_TMA_STOREES1A_NS4_17SM90_U32x4_STSM_NENS4_39AutoVectorizingCopyWithAssumedAlignmentILi128EEEEEEvvEEEEvNT_6ParamsE) ;  /* 0xffffff74029c7950 */ /* 0x000fea0003c3ffff */
        .weak           $__internal_1_$__cuda_sm10x_tcgen05_guardrail_trap_phase_invalid_during_alloc
        .type           $__internal_1_$__cuda_sm10x_tcgen05_guardrail_trap_phase_invalid_during_alloc,@function
        .size           $__internal_1_$__cuda_sm10x_tcgen05_guardrail_trap_phase_invalid_during_alloc,($__internal_2_$__cuda_sm10x_tcgen05_guardrail_trap_unallocated_columns_being_dealloced - $__internal_1_$__cuda_sm10x_tcgen05_guardrail_trap_phase_invalid_during_alloc)
$__internal_1_$__cuda_sm10x_tcgen05_guardrail_trap_phase_invalid_during_alloc:
[----:B------:R-:W-:Y:S05]  /*8990*/  BPT.TRAP 0x1 ;  /* 0x000000040000795c */ /* 0x000fea0000300000 */
[----:B------:R-:W-:-:S04]  /*89a0*/  MOV R5, 0x0 ;  /* 0x0000000000057802 */ /* 0x000fc80000000f00 */
[----:B------:R-:W-:Y:S05]  /*89b0*/  RET.REL.NODEC R4 `(_ZN7cutlass13device_kernelINS_4gemm6kernel13GemmUniversalIN4cute5tupleIJiiiiEEENS1_10collective13CollectiveMmaINS1_35MainloopSm100TmaUmmaWarpSpecializedILi6ELi2ELi4ENS5_IJNS4_1CILi2EEESB_NSA_ILi1EEEEEEEENS5_IJNSA_ILi64EEESF_SF_EEENS_10tfloat32_tENS5_IJlSC_lEEESH_SI_NS4_8TiledMMAINS4_8MMA_AtomIJNS4_17SM100_MMA_TF32_SSISH_SH_fLi64ELi64ELNS4_4UMMA5MajorE0ELSN_0ELNSM_7ScaleInE0ELSO_0EEEEEENS4_6LayoutINS5_IJSC_SC_SC_EEENS5_IJNSA_ILi0EEEST_ST_EEEEENS5_IJNS4_10UnderscoreESW_SW_EEEEENS4_23SM90_TMA_LOAD_MULTICASTENS4_14ComposedLayoutINS4_7SwizzleILi3ELi4ELi3EEENS4_18smem_ptr_flag_bitsILi32EEENSR_INS5_IJNSA_ILi8EEENSA_ILi32EEEEEENS5_IJS16_SC_EEEEEEEvNS4_8identityESZ_S1A_vS1B_EENS_8epilogue10collective18CollectiveEpilogueINS1D_23Sm100TmaWarpSpecializedILi3ELi2ELi16ELb1ELb0EEEJSG_NS5_IJNSR_ISF_SC_EENSR_IS16_SC_EEEEESH_SI_SH_SI_NS1D_6fusion15FusionCallbacksIS1H_NS1L_17LinearCombinationISH_fSH_fLNS_15FloatRoundStyleE2EEESG_S1K_JEEENS4_5SM1004TMEM4LOAD26SM100_TMEM_LOAD_16dp128b8xENS4_13SM90_TMA_LOADES1A_NS4_17SM75_U32x4_LDSM_NENS4_14SM90_TMA_STOREES1A_NS4_17SM90_U32x4_STSM_NENS4_39AutoVectorizingCopyWithAssumedAlignmentILi128EEEEEEvvEEEEvNT_6ParamsE) ;  /* 0xffffff7404907950 */ /* 0x000fea0003c3ffff */
        .weak           $__internal_2_$__cuda_sm10x_tcgen05_guardrail_trap_unallocated_columns_being_dealloced
        .type           $__internal_2_$__cuda_sm10x_tcgen05_guardrail_trap_unallocated_columns_being_dealloced,@function
        .size           $__internal_2_$__cuda_sm10x_tcgen05_guardrail_trap_unallocated_columns_being_dealloced,(.L_x_171 - $__internal_2_$__cuda_sm10x_tcgen05_guardrail_trap_unallocated_columns_being_dealloced)
$__internal_2_$__cuda_sm10x_tcgen05_guardrail_trap_unallocated_columns_being_dealloced:
[----:B------:R-:W-:Y:S05]  /*89c0*/  BPT.TRAP 0x1 ;  /* 0x000000040000795c */ /* 0x000fea0000300000 */
[----:B------:R-:W-:-:S04]  /*89d0*/  HFMA2 R3, -RZ, RZ, 0, 0 ;  /* 0x00000000ff037431 */ /* 0x000fc800000001ff */
[----:B------:R-:W-:Y:S05]  /*89e0*/  RET.REL.NODEC R2 `(_ZN7cutlass13device_kernelINS_4gemm6kernel13GemmUniversalIN4cute5tupleIJiiiiEEENS1_10collective13CollectiveMmaINS1_35MainloopSm100TmaUmmaWarpSpecializedILi6ELi2ELi4ENS5_IJNS4_1CILi2EEESB_NSA_ILi1EEEEEEEENS5_IJNSA_ILi64EEESF_SF_EEENS_10tfloat32_tENS5_IJlSC_lEEESH_SI_NS4_8TiledMMAINS4_8MMA_AtomIJNS4_17SM100_MMA_TF32_SSISH_SH_fLi64ELi64ELNS4_4UMMA5MajorE0ELSN_0ELNSM_7ScaleInE0ELSO_0EEEEEENS4_6LayoutINS5_IJSC_SC_SC_EEENS5_IJNSA_ILi0EEEST_ST_EEEEENS5_IJNS4_10UnderscoreESW_SW_EEEEENS4_23SM90_TMA_LOAD_MULTICASTENS4_14ComposedLayoutINS4_7SwizzleILi3ELi4ELi3EEENS4_18smem_ptr_flag_bitsILi32EEENSR_INS5_IJNSA_ILi8EEENSA_ILi32EEEEEENS5_IJS16_SC_EEEEEEEvNS4_8identityESZ_S1A_vS1B_EENS_8epilogue10collective18CollectiveEpilogueINS1D_23Sm100TmaWarpSpecializedILi3ELi2ELi16ELb1ELb0EEEJSG_NS5_IJNSR_ISF_SC_EENSR_IS16_SC_EEEEESH_SI_SH_SI_NS1D_6fusion15FusionCallbacksIS1H_NS1L_17LinearCombinationISH_fSH_fLNS_15FloatRoundStyleE2EEESG_S1K_JEEENS4_5SM1004TMEM4LOAD26SM100_TMEM_LOAD_16dp128b8xENS4_13SM90_TMA_LOADES1A_NS4_17SM75_U32x4_LDSM_NENS4_14SM90_TMA_STOREES1A_NS4_17SM90_U32x4_STSM_NENS4_39AutoVectorizingCopyWithAssumedAlignmentILi128EEEEEEvvEEEEvNT_6ParamsE) ;  /* 0xffffff7402847950 */ /* 0x000fea0003c3ffff */
.L_x_170:
[----:B------:R-:W-:-:S00]  /*89f0*/  BRA `(.L_x_170) ;  /* 0xfffffffc00fc7947 */ /* 0x000fc0000383ffff */
[----:B------:R-:W-:-:S00]  /*8a00*/  NOP ;  /* 0x0000000000007918 */ /* 0x000fc00000000000 */
[----:B------:R-:W-:-:S00]  /*8a10*/  NOP ;  /* 0x0000000000007918 */ /* 0x000fc00000000000 */
[----:B------:R-:W-:-:S00]  /*8a20*/  NOP ;  /* 0x0000000000007918 */ /* 0x000fc00000000000 */
[----:B------:R-:W-:-:S00]  /*8a30*/  NOP ;  /* 0x0000000000007918 */ /* 0x000fc00000000000 */
[----:B------:R-:W-:-:S00]  /*8a40*/  NOP ;  /* 0x0000000000007918 */ /* 0x000fc00000000000 */
[----:B------:R-:W-:-:S00]  /*8a50*/  NOP ;  /* 0x0000000000007918 */ /* 0x000fc00000000000 */
[----:B------:R-:W-:-:S00]  /*8a60*/  NOP ;  /* 0x0000000000007918 */ /* 0x000fc00000000000 */
[----:B------:R-:W-:-:S00]  /*8a70*/  NOP ;  /* 0x0000000000007918 */ /* 0x000fc00000000000 */
.L_x_171:


//--------------------- .nv.global.init           --------------------------
	.section	.nv.global.init,"aw",@progbits
.nv.global.init:
	.type		$str$27,@object
	.size		$str$27,($str$28 - $str$27)
$str$27:
        /*0000*/ 	.byte	0x28, 0x61, 0x64, 0x64, 0x72, 0x65, 0x73, 0x73, 0x20, 0x26, 0x20, 0x6d, 0x61, 0x73, 0x6b, 0x29
        /*0010*/ 	.byte	0x20, 0x3d, 0x3d, 0x20, 0x30, 0x00
	.type		$str$28,@object
	.size		$str$28,($str$26 - $str$28)
$str$28:
        /*0016*/ 	.byte	0x2f, 0x74, 0x6d, 0x70, 0x2f, 0x63, 0x75, 0x74, 0x6c, 0x61, 0x73, 0x73, 0x5f, 0x73, 0x77, 0x65
        /*0026*/ 	.byte	0x65, 0x70, 0x5f, 0x73, 0x72, 0x63, 0x2f, 0x69, 0x6e, 0x63, 0x6c, 0x75, 0x64, 0x65, 0x2f, 0x63
        /*0036*/ 	.byte	0x75, 0x74, 0x65, 0x2f, 0x70, 0x6f, 0x69, 0x6e, 0x74, 0x65, 0x72, 0x5f, 0x66, 0x6c, 0x61, 0x67
        /*0046*/ 	.byte	0x67, 0x65, 0x64, 0x2e, 0x68, 0x70, 0x70, 0x00
	.type		$str$26,@object
	.size		$str$26,($str$25 - $str$26)
$str$26:
        /*004e*/ 	.byte	0x2f, 0x74, 0x6d, 0x70, 0x2f, 0x63, 0x75, 0x74, 0x6c, 0x61, 0x73, 0x73, 0x5f, 0x73, 0x77, 0x65
        /*005e*/ 	.byte	0x65, 0x70, 0x5f, 0x73, 0x72, 0x63, 0x2f, 0x69, 0x6e, 0x63, 0x6c, 0x75, 0x64, 0x65, 0x2f, 0x63
        /*006e*/ 	.byte	0x75, 0x74, 0x65, 0x2f, 0x61, 0x74, 0x6f, 0x6d, 0x2f, 0x63, 0x6f, 0x70, 0x79, 0x5f, 0x74, 0x72
        /*007e*/ 	.byte	0x61, 0x69, 0x74, 0x73, 0x5f, 0x73, 0x6d, 0x31, 0x30, 0x30, 0x2e, 0x68, 0x70, 0x70, 0x00
	.type		$str$25,@object
	.size		$str$25,(__unnamed_1 - $str$25)
$str$25:
        /*008d*/ 	.byte	0x28, 0x28, 0x75, 0x69, 0x6e, 0x74, 0x33, 0x32, 0x5f, 0x74, 0x28, 0x74, 0x68, 0x72, 0x65, 0x61
        /*009d*/ 	.byte	0x64, 0x49, 0x64, 0x78, 0x2e, 0x78, 0x29, 0x20, 0x2f, 0x20, 0x33, 0x32, 0x29, 0x20, 0x25, 0x20
        /*00ad*/ 	.byte	0x34, 0x29, 0x20, 0x3d, 0x3d, 0x20, 0x28, 0x28, 0x28, 0x74, 0x6d, 0x65, 0x6d, 0x5f, 0x61, 0x64
        /*00bd*/ 	.byte	0x64, 0x72, 0x20, 0x3e, 0x3e, 0x20, 0x31, 0x36, 0x29, 0x20, 0x2f, 0x20, 0x33, 0x32, 0x29, 0x20
        /*00cd*/ 	.byte	0x25, 0x20, 0x34, 0x29, 0x00
	.type		__unnamed_1,@object
	.size		__unnamed_1,(__unnamed_2 - __unnamed_1)
__unnamed_1:
        /*00d2*/ 	.byte	0x61, 0x75, 0x74, 0x6f, 0x20, 0x63, 0x75, 0x74, 0x65, 0x3a, 0x3a, 0x61, 0x73, 0x5f, 0x70, 0x6f
        /* <DEDUP_REMOVED lines=24> */
        /*0262*/ 	.byte	0x30, 0x34, 0x38, 0x3e, 0x3e, 0x3e, 0x3e, 0x5d, 0x00
	.type		__unnamed_2,@object
	.size		__unnamed_2,(.L_2 - __unnamed_2)
__unnamed_2:
        /* <DEDUP_REMOVED lines=45> */
        /*053b*/ 	.byte	0x3e, 0x3e, 0x3e, 0x5d, 0x00
.L_2:


//--------------------- .nv.shared._ZN7cutlass13device_kernelINS_4gemm6kernel13GemmUniversalIN4cute5tupleIJiiiiEEENS1_10collective13CollectiveMmaINS1_35MainloopSm100TmaUmmaWarpSpecializedILi6ELi2ELi4ENS5_IJNS4_1CILi2EEESB_NSA_ILi1EEEEEEEENS5_IJNSA_ILi64EEESF_SF_EEENS_10tfloat32_tENS5_IJlSC_lEEESH_SI_NS4_8TiledMMAINS4_8MMA_AtomIJNS4_17SM100_MMA_TF32_SSISH_SH_fLi64ELi64ELNS4_4UMMA5MajorE0ELSN_0ELNSM_7ScaleInE0ELSO_0EEEEEENS4_6LayoutINS5_IJSC_SC_SC_EEENS5_IJNSA_ILi0EEEST_ST_EEEEENS5_IJNS4_10UnderscoreESW_SW_EEEEENS4_23SM90_TMA_LOAD_MULTICASTENS4_14ComposedLayoutINS4_7SwizzleILi3ELi4ELi3EEENS4_18smem_ptr_flag_bitsILi32EEENSR_INS5_IJNSA_ILi8EEENSA_ILi32EEEEEENS5_IJS16_SC_EEEEEEEvNS4_8identityESZ_S1A_vS1B_EENS_8epilogue10collective18CollectiveEpilogueINS1D_23Sm100TmaWarpSpecializedILi3ELi2ELi16ELb1ELb0EEEJSG_NS5_IJNSR_ISF_SC_EENSR_IS16_SC_EEEEESH_SI_SH_SI_NS1D_6fusion15FusionCallbacksIS1H_NS1L_17LinearCombinationISH_fSH_fLNS_15FloatRoundStyleE2EEESG_S1K_JEEENS4_5SM1004TMEM4LOAD26SM100_TMEM_LOAD_16dp128b8xENS4_13SM90_TMA_LOADES1A_NS4_17SM75_U32x4_LDSM_NENS4_14SM90_TMA_STOREES1A_NS4_17SM90_U32x4_STSM_NENS4_39AutoVectorizingCopyWithAssumedAlignmentILi128EEEEEEvvEEEEvNT_6ParamsE --------------------------
	.section	.nv.shared._ZN7cutlass13device_kernelINS_4gemm6kernel13GemmUniversalIN4cute5tupleIJiiiiEEENS1_10collective13CollectiveMmaINS1_35MainloopSm100TmaUmmaWarpSpecializedILi6ELi2ELi4ENS5_IJNS4_1CILi2EEESB_NSA_ILi1EEEEEEEENS5_IJNSA_ILi64EEESF_SF_EEENS_10tfloat32_tENS5_IJlSC_lEEESH_SI_NS4_8TiledMMAINS4_8MMA_AtomIJNS4_17SM100_MMA_TF32_SSISH_SH_fLi64ELi64ELNS4_4UMMA5MajorE0ELSN_0ELNSM_7ScaleInE0ELSO_0EEEEEENS4_6LayoutINS5_IJSC_SC_SC_EEENS5_IJNSA_ILi0EEEST_ST_EEEEENS5_IJNS4_10UnderscoreESW_SW_EEEEENS4_23SM90_TMA_LOAD_MULTICASTENS4_14ComposedLayoutINS4_7SwizzleILi3ELi4ELi3EEENS4_18smem_ptr_flag_bitsILi32EEENSR_INS5_IJNSA_ILi8EEENSA_ILi32EEEEEENS5_IJS16_SC_EEEEEEEvNS4_8identityESZ_S1A_vS1B_EENS_8epilogue10collective18CollectiveEpilogueINS1D_23Sm100TmaWarpSpecializedILi3ELi2ELi16ELb1ELb0EEEJSG_NS5_IJNSR_ISF_SC_EENSR_IS16_SC_EEEEESH_SI_SH_SI_NS1D_6fusion15FusionCallbacksIS1H_NS1L_17LinearCombinationISH_fSH_fLNS_15FloatRoundStyleE2EEESG_S1K_JEEENS4_5SM1004TMEM4LOAD26SM100_TMEM_LOAD_16dp128b8xENS4_13SM90_TMA_LOADES1A_NS4_17SM75_U32x4_LDSM_NENS4_14SM90_TMA_STOREES1A_NS4_17SM90_U32x4_STSM_NENS4_39AutoVectorizingCopyWithAssumedAlignmentILi128EEEEEEvvEEEEvNT_6ParamsE,"aw",@nobits
	.sectionflags	@""
	.align	16
	.zero		1024


//--------------------- .nv.shared.reserved.0     --------------------------
	.section	.nv.shared.reserved.0,"aw",@nobits
	.weak		__nv_reservedSMEM_offset_0_alias
	.size		__nv_reservedSMEM_offset_0_alias, 0, 64
	.other		__nv_reservedSMEM_offset_0_alias,@"STO_CUDA_RESERVED_SHARED STV_DEFAULT"
__nv_reservedSMEM_offset_0_alias:
	.zero		0
.nv.shared.reserved.0:
	.zero		64
	.weak		__nv_reservedSMEM_tcgen05_partition
	.type		__nv_reservedSMEM_tcgen05_partition,@object
	.size		__nv_reservedSMEM_tcgen05_partition,(.L_0 - __nv_reservedSMEM_tcgen05_partition)
__nv_reservedSMEM_tcgen05_partition:
	.zero		32
.L_0:


//--------------------- .nv.global                --------------------------
	.section	.nv.global,"aw",@nobits
.nv.global:
	.type		_ZN40_INTERNAL_446a45e8_4_k_cu_d1f893e2_335964cute1_E,@object
	.size		_ZN40_INTERNAL_446a45e8_4_k_cu_d1f893e2_335964cute1_E,(_ZN40_INTERNAL_446a45e8_4_k_cu_d1f893e2_335964cuda3std3__45__cpo6cbeginE - _ZN40_INTERNAL_446a45e8_4_k_cu_d1f893e2_335964cute1_E)
_ZN40_INTERNAL_446a45e8_4_k_cu_d1f893e2_335964cute1_E:
	.zero		1
	.type		_ZN40_INTERNAL_446a45e8_4_k_cu_d1f893e2_335964cuda3std3__45__cpo6cbeginE,@object
	.size		_ZN40_INTERNAL_446a45e8_4_k_cu_d1f893e2_335964cuda3std3__45__cpo6cbeginE,(_ZN40_INTERNAL_446a45e8_4_k_cu_d1f893e2_335964cuda3std3__48in_placeE - _ZN40_INTERNAL_446a45e8_4_k_cu_d1f893e2_335964cuda3std3__45__cpo6cbeginE)
_ZN40_INTERNAL_446a45e8_4_k_cu_d1f893e2_335964cuda3std3__45__cpo6cbeginE:
	.zero		1
	.type		_ZN40_INTERNAL_446a45e8_4_k_cu_d1f893e2_335964cuda3std3__48in_placeE,@object
	.size		_ZN40_INTERNAL_446a45e8_4_k_cu_d1f893e2_335964cuda3std3__48in_placeE,(_ZN40_INTERNAL_446a45e8_4_k_cu_d1f893e2_335964cuda3std6ranges3__45__cpo9iter_moveE - _ZN40_INTERNAL_446a45e8_4_k_cu_d1f893e2_335964cuda3std3__48in_placeE)
_ZN40_INTERNAL_446a45e8_4_k_cu_d1f893e2_335964cuda3std3__48in_placeE:
	.zero		1
	.type		_ZN40_INTERNAL_446a45e8_4_k_cu_d1f893e2_335964cuda3std6ranges3__45__cpo9iter_moveE,@object
	.size		_ZN40_INTERNAL_446a45e8_4_k_cu_d1f893e2_335964cuda3std6ranges3__45__cpo9iter_moveE,(_ZN40_INTERNAL_446a45e8_4_k_cu_d1f893e2_335964cuda3std3__45__cpo5beginE - _ZN40_INTERNAL_446a45e8_4_k_cu_d1f893e2_335964cuda3std6ranges3__45__cpo9iter_moveE)
_ZN40_INTERNAL_446a45e8_4_k_cu_d1f893e2_335964cuda3std6ranges3__45__cpo9iter_moveE:
	.zero		1
	.type		_ZN40_INTERNAL_446a45e8_4_k_cu_d1f893e2_335964cuda3std3__45__cpo5beginE,@object
	.size		_ZN40_INTERNAL_446a45e8_4_k_cu_d1f893e2_335964cuda3std3__45__cpo5beginE,(_ZN40_INTERNAL_446a45e8_4_k_cu_d1f893e2_335964cuda3std3__442_GLOBAL__N__446a45e8_4_k_cu_d1f893e2_335966ignoreE - _ZN40_INTERNAL_446a45e8_4_k_cu_d1f893e2_335964cuda3std3__45__cpo5beginE)
_ZN40_INTERNAL_446a45e8_4_k_cu_d1f893e2_335964cuda3std3__45__cpo5beginE:
	.zero		1
	.type		_ZN40_INTERNAL_446a45e8_4_k_cu_d1f893e2_335964cuda3std3__442_GLOBAL__N__446a45e8_4_k_cu_d1f893e2_335966ignoreE,@object
	.size		_ZN40_INTERNAL_446a45e8_4_k_cu_d1f893e2_335964cuda3std3__442_GLOBAL__N__446a45e8_4_k_cu_d1f893e2_335966ignoreE,(_ZN40_INTERNAL_446a45e8_4_k_cu_d1f893e2_335964cute7productE - _ZN40_INTERNAL_446a45e8_4_k_cu_d1f893e2_335964cuda3std3__442_GLOBAL__N__446a45e8_4_k_cu_d1f893e2_335966ignoreE)
_ZN40_INTERNAL_446a45e8_4_k_cu_d1f893e2_335964cuda3std3__442_GLOBAL__N__446a45e8_4_k_cu_d1f893e2_335966ignoreE:
	.zero		1
	.type		_ZN40_INTERNAL_446a45e8_4_k_cu_d1f893e2_335964cute7productE,@object
	.size		_ZN40_INTERNAL_446a45e8_4_k_cu_d1f893e2_335964cute7productE,(_ZN40_INTERNAL_446a45e8_4_k_cu_d1f893e2_335964cuda3std3__45__cpo3endE - _ZN40_INTERNAL_446a45e8_4_k_cu_d1f893e2_335964cute7productE)
_ZN40_INTERNAL_446a45e8_4_k_cu_d1f893e2_335964cute7productE:
	.zero		1
	.type		_ZN40_INTERNAL_446a45e8_4_k_cu_d1f893e2_335964cuda3std3__45__cpo3endE,@object
	.size		_ZN40_INTERNAL_446a45e8_4_k_cu_d1f893e2_335964cuda3std3__45__cpo3endE,(_ZN40_INTERNAL_446a45e8_4_k_cu_d1f893e2_335964cuda3std3__419piecewise_constructE - _ZN40_INTERNAL_446a45e8_4_k_cu_d1f893e2_335964cuda3std3__45__cpo3endE)
_ZN40_INTERNAL_446a45e8_4_k_cu_d1f893e2_335964cuda3std3__45__cpo3endE:
	.zero		1
	.type		_ZN40_INTERNAL_446a45e8_4_k_cu_d1f893e2_335964cuda3std3__419piecewise_constructE,@object
	.size		_ZN40_INTERNAL_446a45e8_4_k_cu_d1f893e2_335964cuda3std3__419piecewise_constructE,(_ZN40_INTERNAL_446a45e8_4_k_cu_d1f893e2_335964cuda3std3__45__cpo4cendE - _ZN40_INTERNAL_446a45e8_4_k_cu_d1f893e2_335964cuda3std3__419piecewise_constructE)
_ZN40_INTERNAL_446a45e8_4_k_cu_d1f893e2_335964cuda3std3__419piecewise_constructE:
	.zero		1
	.type		_ZN40_INTERNAL_446a45e8_4_k_cu_d1f893e2_335964cuda3std3__45__cpo4cendE,@object
	.size		_ZN40_INTERNAL_446a45e8_4_k_cu_d1f893e2_335964cuda3std3__45__cpo4cendE,(_ZN40_INTERNAL_446a45e8_4_k_cu_d1f893e2_335964cuda3std6ranges3__45__cpo4swapE - _ZN40_INTERNAL_446a45e8_4_k_cu_d1f893e2_335964cuda3std3__45__cpo4cendE)
_ZN40_INTERNAL_446a45e8_4_k_cu_d1f893e2_335964cuda3std3__45__cpo4cendE:
	.zero		1
	.type		_ZN40_INTERNAL_446a45e8_4_k_cu_d1f893e2_335964cuda3std6ranges3__45__cpo4swapE,@object
	.size		_ZN40_INTERNAL_446a45e8_4_k_cu_d1f893e2_335964cuda3std6ranges3__45__cpo4swapE,(.L_10 - _ZN40_INTERNAL_446a45e8_4_k_cu_d1f893e2_335964cuda3std6ranges3__45__cpo4swapE)
_ZN40_INTERNAL_446a45e8_4_k_cu_d1f893e2_335964cuda3std6ranges3__45__cpo4swapE:
	.zero		1
.L_10:


//--------------------- .nv.constant0._ZN7cutlass13device_kernelINS_4gemm6kernel13GemmUniversalIN4cute5tupleIJiiiiEEENS1_10collective13CollectiveMmaINS1_35MainloopSm100TmaUmmaWarpSpecializedILi6ELi2ELi4ENS5_IJNS4_1CILi2EEESB_NSA_ILi1EEEEEEEENS5_IJNSA_ILi64EEESF_SF_EEENS_10tfloat32_tENS5_IJlSC_lEEESH_SI_NS4_8TiledMMAINS4_8MMA_AtomIJNS4_17SM100_MMA_TF32_SSISH_SH_fLi64ELi64ELNS4_4UMMA5MajorE0ELSN_0ELNSM_7ScaleInE0ELSO_0EEEEEENS4_6LayoutINS5_IJSC_SC_SC_EEENS5_IJNSA_ILi0EEEST_ST_EEEEENS5_IJNS4_10UnderscoreESW_SW_EEEEENS4_23SM90_TMA_LOAD_MULTICASTENS4_14ComposedLayoutINS4_7SwizzleILi3ELi4ELi3EEENS4_18smem_ptr_flag_bitsILi32EEENSR_INS5_IJNSA_ILi8EEENSA_ILi32EEEEEENS5_IJS16_SC_EEEEEEEvNS4_8identityESZ_S1A_vS1B_EENS_8epilogue10collective18CollectiveEpilogueINS1D_23Sm100TmaWarpSpecializedILi3ELi2ELi16ELb1ELb0EEEJSG_NS5_IJNSR_ISF_SC_EENSR_IS16_SC_EEEEESH_SI_SH_SI_NS1D_6fusion15FusionCallbacksIS1H_NS1L_17LinearCombinationISH_fSH_fLNS_15FloatRoundStyleE2EEESG_S1K_JEEENS4_5SM1004TMEM4LOAD26SM100_TMEM_LOAD_16dp128b8xENS4_13SM90_TMA_LOADES1A_NS4_17SM75_U32x4_LDSM_NENS4_14SM90_TMA_STOREES1A_NS4_17SM90_U32x4_STSM_NENS4_39AutoVectorizingCopyWithAssumedAlignmentILi128EEEEEEvvEEEEvNT_6ParamsE --------------------------
	.section	.nv.constant0._ZN7cutlass13device_kernelINS_4gemm6kernel13GemmUniversalIN4cute5tupleIJiiiiEEENS1_10collective13CollectiveMmaINS1_35MainloopSm100TmaUmmaWarpSpecializedILi6ELi2ELi4ENS5_IJNS4_1CILi2EEESB_NSA_ILi1EEEEEEEENS5_IJNSA_ILi64EEESF_SF_EEENS_10tfloat32_tENS5_IJlSC_lEEESH_SI_NS4_8TiledMMAINS4_8MMA_AtomIJNS4_17SM100_MMA_TF32_SSISH_SH_fLi64ELi64ELNS4_4UMMA5MajorE0ELSN_0ELNSM_7ScaleInE0ELSO_0EEEEEENS4_6LayoutINS5_IJSC_SC_SC_EEENS5_IJNSA_ILi0EEEST_ST_EEEEENS5_IJNS4_10UnderscoreESW_SW_EEEEENS4_23SM90_TMA_LOAD_MULTICASTENS4_14ComposedLayoutINS4_7SwizzleILi3ELi4ELi3EEENS4_18smem_ptr_flag_bitsILi32EEENSR_INS5_IJNSA_ILi8EEENSA_ILi32EEEEEENS5_IJS16_SC_EEEEEEEvNS4_8identityESZ_S1A_vS1B_EENS_8epilogue10collective18CollectiveEpilogueINS1D_23Sm100TmaWarpSpecializedILi3ELi2ELi16ELb1ELb0EEEJSG_NS5_IJNSR_ISF_SC_EENSR_IS16_SC_EEEEESH_SI_SH_SI_NS1D_6fusion15FusionCallbacksIS1H_NS1L_17LinearCombinationISH_fSH_fLNS_15FloatRoundStyleE2EEESG_S1K_JEEENS4_5SM1004TMEM4LOAD26SM100_TMEM_LOAD_16dp128b8xENS4_13SM90_TMA_LOADES1A_NS4_17SM75_U32x4_LDSM_NENS4_14SM90_TMA_STOREES1A_NS4_17SM90_U32x4_STSM_NENS4_39AutoVectorizingCopyWithAssumedAlignmentILi128EEEEEEvvEEEEvNT_6ParamsE,"a",@progbits
	.sectionflags	@""
	.align	4
.nv.constant0._ZN7cutlass13device_kernelINS_4gemm6kernel13GemmUniversalIN4cute5tupleIJiiiiEEENS1_10collective13CollectiveMmaINS1_35MainloopSm100TmaUmmaWarpSpecializedILi6ELi2ELi4ENS5_IJNS4_1CILi2EEESB_NSA_ILi1EEEEEEEENS5_IJNSA_ILi64EEESF_SF_EEENS_10tfloat32_tENS5_IJlSC_lEEESH_SI_NS4_8TiledMMAINS4_8MMA_AtomIJNS4_17SM100_MMA_TF32_SSISH_SH_fLi64ELi64ELNS4_4UMMA5MajorE0ELSN_0ELNSM_7ScaleInE0ELSO_0EEEEEENS4_6LayoutINS5_IJSC_SC_SC_EEENS5_IJNSA_ILi0EEEST_ST_EEEEENS5_IJNS4_10UnderscoreESW_SW_EEEEENS4_23SM90_TMA_LOAD_MULTICASTENS4_14ComposedLayoutINS4_7SwizzleILi3ELi4ELi3EEENS4_18smem_ptr_flag_bitsILi32EEENSR_INS5_IJNSA_ILi8EEENSA_ILi32EEEEEENS5_IJS16_SC_EEEEEEEvNS4_8identityESZ_S1A_vS1B_EENS_8epilogue10collective18CollectiveEpilogueINS1D_23Sm100TmaWarpSpecializedILi3ELi2ELi16ELb1ELb0EEEJSG_NS5_IJNSR_ISF_SC_EENSR_IS16_SC_EEEEESH_SI_SH_SI_NS1D_6fusion15FusionCallbacksIS1H_NS1L_17LinearCombinationISH_fSH_fLNS_15FloatRoundStyleE2EEESG_S1K_JEEENS4_5SM1004TMEM4LOAD26SM100_TMEM_LOAD_16dp128b8xENS4_13SM90_TMA_LOADES1A_NS4_17SM75_U32x4_LDSM_NENS4_14SM90_TMA_STOREES1A_NS4_17SM90_U32x4_STSM_NENS4_39AutoVectorizingCopyWithAssumedAlignmentILi128EEEEEEvvEEEEvNT_6ParamsE:
	.zero		2944


//--------------------- SYMBOLS --------------------------

	.type		.nv.reservedSmem.offset0,@object
	.size		.nv.reservedSmem.offset0,0x4
	.type		.nv.reservedSmem.cap,@object
	.size		.nv.reservedSmem.cap,0x4
	.type		__assertfail,@function
